//
// Generated by NVIDIA NVVM Compiler
//
// Compiler Build ID: CL-36424714
// Cuda compilation tools, release 13.0, V13.0.88
// Based on NVVM 20.0.0
//

.version 9.0
.target sm_100
.address_size 64

	// .globl	_Z20conv_2d_basic_kernelPKfPfiiS0_i
.const .align 4 .b8 CONSTANT_FILTER[196];

.visible .entry _Z20conv_2d_basic_kernelPKfPfiiS0_i(
	.param .u64 .ptr .align 1 _Z20conv_2d_basic_kernelPKfPfiiS0_i_param_0,
	.param .u64 .ptr .align 1 _Z20conv_2d_basic_kernelPKfPfiiS0_i_param_1,
	.param .u32 _Z20conv_2d_basic_kernelPKfPfiiS0_i_param_2,
	.param .u32 _Z20conv_2d_basic_kernelPKfPfiiS0_i_param_3,
	.param .u64 .ptr .align 1 _Z20conv_2d_basic_kernelPKfPfiiS0_i_param_4,
	.param .u32 _Z20conv_2d_basic_kernelPKfPfiiS0_i_param_5
)
{
	.reg .pred 	%p<88>;
	.reg .b32 	%r<180>;
	.reg .b32 	%f<90>;
	.reg .b64 	%rd<70>;

	ld.param.u64 	%rd4, [_Z20conv_2d_basic_kernelPKfPfiiS0_i_param_0];
	ld.param.u32 	%r86, [_Z20conv_2d_basic_kernelPKfPfiiS0_i_param_2];
	ld.param.u32 	%r87, [_Z20conv_2d_basic_kernelPKfPfiiS0_i_param_3];
	ld.param.u64 	%rd5, [_Z20conv_2d_basic_kernelPKfPfiiS0_i_param_4];
	ld.param.u32 	%r88, [_Z20conv_2d_basic_kernelPKfPfiiS0_i_param_5];
	cvta.to.global.u64 	%rd1, %rd4;
	cvta.to.global.u64 	%rd2, %rd5;
	mov.u32 	%r89, %ctaid.x;
	mov.u32 	%r90, %ntid.x;
	mov.u32 	%r91, %tid.x;
	mad.lo.s32 	%r1, %r89, %r90, %r91;
	mov.u32 	%r92, %ctaid.y;
	mov.u32 	%r93, %ntid.y;
	mov.u32 	%r94, %tid.y;
	mad.lo.s32 	%r2, %r92, %r93, %r94;
	shl.b32 	%r3, %r88, 1;
	or.b32  	%r4, %r3, 1;
	setp.lt.s32 	%p2, %r88, 0;
	mov.f32 	%f71, 0f00000000;
	@%p2 bra 	$L__BB0_40;
	ld.param.u32 	%r155, [_Z20conv_2d_basic_kernelPKfPfiiS0_i_param_5];
	sub.s32 	%r5, %r2, %r155;
	max.s32 	%r6, %r3, 0;
	shl.b32 	%r96, %r155, 4;
	or.b32  	%r7, %r96, 8;
	add.s32 	%r8, %r5, 3;
	mad.lo.s32 	%r97, %r86, %r5, %r86;
	add.s32 	%r98, %r1, %r97;
	sub.s32 	%r9, %r98, %r155;
	shl.b32 	%r10, %r86, 3;
	add.s32 	%r99, %r5, 2;
	mad.lo.s32 	%r100, %r86, %r99, %r1;
	sub.s32 	%r11, %r100, %r155;
	mad.lo.s32 	%r101, %r86, %r8, %r1;
	sub.s32 	%r12, %r101, %r155;
	add.s32 	%r102, %r5, 4;
	mad.lo.s32 	%r103, %r86, %r102, %r1;
	sub.s32 	%r13, %r103, %r155;
	add.s32 	%r104, %r5, 5;
	mad.lo.s32 	%r105, %r86, %r104, %r1;
	sub.s32 	%r14, %r105, %r155;
	add.s32 	%r106, %r5, 6;
	mad.lo.s32 	%r107, %r86, %r106, %r1;
	sub.s32 	%r15, %r107, %r155;
	add.s32 	%r108, %r5, 7;
	mad.lo.s32 	%r109, %r86, %r108, %r1;
	sub.s32 	%r16, %r109, %r155;
	mov.f32 	%f71, 0f00000000;
	mov.b32 	%r158, 0;
$L__BB0_2:
	ld.param.u32 	%r156, [_Z20conv_2d_basic_kernelPKfPfiiS0_i_param_5];
	setp.lt.s32 	%p3, %r3, 7;
	sub.s32 	%r111, %r1, %r156;
	add.s32 	%r18, %r158, %r111;
	setp.gt.s32 	%p4, %r18, -1;
	setp.lt.s32 	%p5, %r18, %r86;
	and.pred  	%p1, %p4, %p5;
	mov.b32 	%r178, 0;
	@%p3 bra 	$L__BB0_21;
	ld.param.u32 	%r157, [_Z20conv_2d_basic_kernelPKfPfiiS0_i_param_5];
	add.s32 	%r112, %r6, 1;
	and.b32  	%r113, %r112, 2147483640;
	neg.s32 	%r176, %r113;
	mad.lo.s32 	%r175, %r157, 14, %r158;
	mad.lo.s32 	%r174, %r157, 12, %r158;
	mad.lo.s32 	%r173, %r157, 10, %r158;
	shl.b32 	%r114, %r157, 3;
	add.s32 	%r172, %r114, %r158;
	mad.lo.s32 	%r171, %r157, 6, %r158;
	shl.b32 	%r115, %r157, 2;
	add.s32 	%r170, %r115, %r158;
	add.s32 	%r169, %r3, %r158;
	add.s32 	%r168, %r158, 3;
	add.s32 	%r166, %r9, %r158;
	add.s32 	%r165, %r11, %r158;
	add.s32 	%r164, %r12, %r158;
	add.s32 	%r163, %r13, %r158;
	add.s32 	%r162, %r14, %r158;
	add.s32 	%r161, %r15, %r158;
	add.s32 	%r160, %r16, %r158;
	mad.lo.s32 	%r116, %r86, %r5, %r1;
	sub.s32 	%r117, %r116, %r157;
	add.s32 	%r159, %r117, %r158;
	mov.u32 	%r167, %r8;
$L__BB0_4:
	.pragma "nounroll";
	add.s32 	%r118, %r167, -3;
	setp.gt.s32 	%p6, %r118, -1;
	setp.lt.s32 	%p7, %r118, %r87;
	and.pred  	%p8, %p6, %p7;
	and.pred  	%p9, %p1, %p8;
	not.pred 	%p10, %p9;
	@%p10 bra 	$L__BB0_6;
	add.s32 	%r119, %r168, -3;
	mul.wide.u32 	%rd6, %r119, 4;
	add.s64 	%rd7, %rd2, %rd6;
	ld.global.f32 	%f39, [%rd7];
	mul.wide.s32 	%rd8, %r159, 4;
	add.s64 	%rd9, %rd1, %rd8;
	ld.global.f32 	%f40, [%rd9];
	fma.rn.f32 	%f71, %f39, %f40, %f71;
$L__BB0_6:
	add.s32 	%r120, %r167, -2;
	setp.gt.s32 	%p11, %r120, -1;
	setp.lt.s32 	%p12, %r120, %r87;
	and.pred  	%p13, %p11, %p12;
	and.pred  	%p14, %p1, %p13;
	not.pred 	%p15, %p14;
	@%p15 bra 	$L__BB0_8;
	add.s32 	%r121, %r169, 1;
	mul.wide.u32 	%rd10, %r121, 4;
	add.s64 	%rd11, %rd2, %rd10;
	ld.global.f32 	%f41, [%rd11];
	mul.wide.s32 	%rd12, %r166, 4;
	add.s64 	%rd13, %rd1, %rd12;
	ld.global.f32 	%f42, [%rd13];
	fma.rn.f32 	%f71, %f41, %f42, %f71;
$L__BB0_8:
	add.s32 	%r122, %r167, -1;
	setp.gt.s32 	%p16, %r122, -1;
	setp.lt.s32 	%p17, %r122, %r87;
	and.pred  	%p18, %p16, %p17;
	and.pred  	%p19, %p1, %p18;
	not.pred 	%p20, %p19;
	@%p20 bra 	$L__BB0_10;
	add.s32 	%r123, %r170, 2;
	mul.wide.u32 	%rd14, %r123, 4;
	add.s64 	%rd15, %rd2, %rd14;
	ld.global.f32 	%f43, [%rd15];
	mul.wide.s32 	%rd16, %r165, 4;
	add.s64 	%rd17, %rd1, %rd16;
	ld.global.f32 	%f44, [%rd17];
	fma.rn.f32 	%f71, %f43, %f44, %f71;
$L__BB0_10:
	setp.gt.s32 	%p21, %r167, -1;
	setp.lt.s32 	%p22, %r167, %r87;
	and.pred  	%p23, %p21, %p22;
	and.pred  	%p24, %p1, %p23;
	not.pred 	%p25, %p24;
	@%p25 bra 	$L__BB0_12;
	add.s32 	%r124, %r171, 3;
	mul.wide.u32 	%rd18, %r124, 4;
	add.s64 	%rd19, %rd2, %rd18;
	ld.global.f32 	%f45, [%rd19];
	mul.wide.s32 	%rd20, %r164, 4;
	add.s64 	%rd21, %rd1, %rd20;
	ld.global.f32 	%f46, [%rd21];
	fma.rn.f32 	%f71, %f45, %f46, %f71;
$L__BB0_12:
	add.s32 	%r125, %r167, 1;
	setp.gt.s32 	%p26, %r125, -1;
	setp.lt.s32 	%p27, %r125, %r87;
	and.pred  	%p28, %p26, %p27;
	and.pred  	%p29, %p1, %p28;
	not.pred 	%p30, %p29;
	@%p30 bra 	$L__BB0_14;
	add.s32 	%r126, %r172, 4;
	mul.wide.u32 	%rd22, %r126, 4;
	add.s64 	%rd23, %rd2, %rd22;
	ld.global.f32 	%f47, [%rd23];
	mul.wide.s32 	%rd24, %r163, 4;
	add.s64 	%rd25, %rd1, %rd24;
	ld.global.f32 	%f48, [%rd25];
	fma.rn.f32 	%f71, %f47, %f48, %f71;
$L__BB0_14:
	add.s32 	%r127, %r167, 2;
	setp.gt.s32 	%p31, %r127, -1;
	setp.lt.s32 	%p32, %r127, %r87;
	and.pred  	%p33, %p31, %p32;
	and.pred  	%p34, %p1, %p33;
	not.pred 	%p35, %p34;
	@%p35 bra 	$L__BB0_16;
	add.s32 	%r128, %r173, 5;
	mul.wide.u32 	%rd26, %r128, 4;
	add.s64 	%rd27, %rd2, %rd26;
	ld.global.f32 	%f49, [%rd27];
	mul.wide.s32 	%rd28, %r162, 4;
	add.s64 	%rd29, %rd1, %rd28;
	ld.global.f32 	%f50, [%rd29];
	fma.rn.f32 	%f71, %f49, %f50, %f71;
$L__BB0_16:
	add.s32 	%r129, %r167, 3;
	setp.gt.s32 	%p36, %r129, -1;
	setp.lt.s32 	%p37, %r129, %r87;
	and.pred  	%p38, %p36, %p37;
	and.pred  	%p39, %p1, %p38;
	not.pred 	%p40, %p39;
	@%p40 bra 	$L__BB0_18;
	add.s32 	%r130, %r174, 6;
	mul.wide.u32 	%rd30, %r130, 4;
	add.s64 	%rd31, %rd2, %rd30;
	ld.global.f32 	%f51, [%rd31];
	mul.wide.s32 	%rd32, %r161, 4;
	add.s64 	%rd33, %rd1, %rd32;
	ld.global.f32 	%f52, [%rd33];
	fma.rn.f32 	%f71, %f51, %f52, %f71;
$L__BB0_18:
	add.s32 	%r131, %r167, 4;
	setp.gt.s32 	%p41, %r131, -1;
	setp.lt.s32 	%p42, %r131, %r87;
	and.pred  	%p43, %p41, %p42;
	and.pred  	%p44, %p1, %p43;
	not.pred 	%p45, %p44;
	@%p45 bra 	$L__BB0_20;
	add.s32 	%r132, %r175, 7;
	mul.wide.u32 	%rd34, %r132, 4;
	add.s64 	%rd35, %rd2, %rd34;
	ld.global.f32 	%f53, [%rd35];
	mul.wide.s32 	%rd36, %r160, 4;
	add.s64 	%rd37, %rd1, %rd36;
	ld.global.f32 	%f54, [%rd37];
	fma.rn.f32 	%f71, %f53, %f54, %f71;
$L__BB0_20:
	add.s32 	%r133, %r6, 1;
	and.b32  	%r178, %r133, 2147483640;
	add.s32 	%r176, %r176, 8;
	add.s32 	%r175, %r175, %r7;
	add.s32 	%r174, %r174, %r7;
	add.s32 	%r173, %r173, %r7;
	add.s32 	%r172, %r172, %r7;
	add.s32 	%r171, %r171, %r7;
	add.s32 	%r170, %r170, %r7;
	add.s32 	%r169, %r169, %r7;
	add.s32 	%r168, %r168, %r7;
	add.s32 	%r167, %r167, 8;
	add.s32 	%r166, %r166, %r10;
	add.s32 	%r165, %r165, %r10;
	add.s32 	%r164, %r164, %r10;
	add.s32 	%r163, %r163, %r10;
	add.s32 	%r162, %r162, %r10;
	add.s32 	%r161, %r161, %r10;
	add.s32 	%r160, %r160, %r10;
	add.s32 	%r159, %r159, %r10;
	setp.ne.s32 	%p46, %r176, 0;
	@%p46 bra 	$L__BB0_4;
$L__BB0_21:
	and.b32  	%r134, %r6, 6;
	setp.lt.u32 	%p47, %r134, 3;
	@%p47 bra 	$L__BB0_31;
	add.s32 	%r74, %r178, %r5;
	setp.gt.s32 	%p48, %r74, -1;
	setp.lt.s32 	%p49, %r74, %r87;
	and.pred  	%p50, %p48, %p49;
	and.pred  	%p52, %p1, %p50;
	not.pred 	%p53, %p52;
	@%p53 bra 	$L__BB0_24;
	mad.lo.s32 	%r135, %r178, %r4, %r158;
	mul.wide.u32 	%rd38, %r135, 4;
	add.s64 	%rd39, %rd2, %rd38;
	ld.global.f32 	%f55, [%rd39];
	mad.lo.s32 	%r136, %r74, %r86, %r18;
	mul.wide.s32 	%rd40, %r136, 4;
	add.s64 	%rd41, %rd1, %rd40;
	ld.global.f32 	%f56, [%rd41];
	fma.rn.f32 	%f71, %f55, %f56, %f71;
$L__BB0_24:
	add.s32 	%r75, %r74, 1;
	setp.gt.s32 	%p54, %r75, -1;
	setp.lt.s32 	%p55, %r75, %r87;
	and.pred  	%p56, %p54, %p55;
	and.pred  	%p57, %p1, %p56;
	not.pred 	%p58, %p57;
	@%p58 bra 	$L__BB0_26;
	mad.lo.s32 	%r137, %r4, %r178, %r4;
	add.s32 	%r138, %r137, %r158;
	mul.wide.u32 	%rd42, %r138, 4;
	add.s64 	%rd43, %rd2, %rd42;
	ld.global.f32 	%f57, [%rd43];
	mad.lo.s32 	%r139, %r75, %r86, %r18;
	mul.wide.s32 	%rd44, %r139, 4;
	add.s64 	%rd45, %rd1, %rd44;
	ld.global.f32 	%f58, [%rd45];
	fma.rn.f32 	%f71, %f57, %f58, %f71;
$L__BB0_26:
	add.s32 	%r76, %r74, 2;
	setp.gt.s32 	%p59, %r76, -1;
	setp.lt.s32 	%p60, %r76, %r87;
	and.pred  	%p61, %p59, %p60;
	and.pred  	%p62, %p1, %p61;
	not.pred 	%p63, %p62;
	@%p63 bra 	$L__BB0_28;
	add.s32 	%r140, %r178, 2;
	mad.lo.s32 	%r141, %r140, %r4, %r158;
	mul.wide.u32 	%rd46, %r141, 4;
	add.s64 	%rd47, %rd2, %rd46;
	ld.global.f32 	%f59, [%rd47];
	mad.lo.s32 	%r142, %r76, %r86, %r18;
	mul.wide.s32 	%rd48, %r142, 4;
	add.s64 	%rd49, %rd1, %rd48;
	ld.global.f32 	%f60, [%rd49];
	fma.rn.f32 	%f71, %f59, %f60, %f71;
$L__BB0_28:
	add.s32 	%r77, %r74, 3;
	setp.gt.s32 	%p64, %r77, -1;
	setp.lt.s32 	%p65, %r77, %r87;
	and.pred  	%p66, %p64, %p65;
	and.pred  	%p67, %p1, %p66;
	not.pred 	%p68, %p67;
	@%p68 bra 	$L__BB0_30;
	add.s32 	%r143, %r178, 3;
	mad.lo.s32 	%r144, %r143, %r4, %r158;
	mul.wide.u32 	%rd50, %r144, 4;
	add.s64 	%rd51, %rd2, %rd50;
	ld.global.f32 	%f61, [%rd51];
	mad.lo.s32 	%r145, %r77, %r86, %r18;
	mul.wide.s32 	%rd52, %r145, 4;
	add.s64 	%rd53, %rd1, %rd52;
	ld.global.f32 	%f62, [%rd53];
	fma.rn.f32 	%f71, %f61, %f62, %f71;
$L__BB0_30:
	add.s32 	%r178, %r178, 4;
$L__BB0_31:
	and.b32  	%r146, %r6, 2;
	setp.eq.s32 	%p69, %r146, 0;
	@%p69 bra 	$L__BB0_37;
	add.s32 	%r80, %r178, %r5;
	setp.gt.s32 	%p70, %r80, -1;
	setp.lt.s32 	%p71, %r80, %r87;
	and.pred  	%p72, %p70, %p71;
	and.pred  	%p74, %p1, %p72;
	not.pred 	%p75, %p74;
	@%p75 bra 	$L__BB0_34;
	mad.lo.s32 	%r147, %r178, %r4, %r158;
	mul.wide.u32 	%rd54, %r147, 4;
	add.s64 	%rd55, %rd2, %rd54;
	ld.global.f32 	%f63, [%rd55];
	mad.lo.s32 	%r148, %r80, %r86, %r18;
	mul.wide.s32 	%rd56, %r148, 4;
	add.s64 	%rd57, %rd1, %rd56;
	ld.global.f32 	%f64, [%rd57];
	fma.rn.f32 	%f71, %f63, %f64, %f71;
$L__BB0_34:
	add.s32 	%r81, %r80, 1;
	setp.gt.s32 	%p76, %r81, -1;
	setp.lt.s32 	%p77, %r81, %r87;
	and.pred  	%p78, %p76, %p77;
	and.pred  	%p79, %p1, %p78;
	not.pred 	%p80, %p79;
	@%p80 bra 	$L__BB0_36;
	mad.lo.s32 	%r149, %r4, %r178, %r4;
	add.s32 	%r150, %r149, %r158;
	mul.wide.u32 	%rd58, %r150, 4;
	add.s64 	%rd59, %rd2, %rd58;
	ld.global.f32 	%f65, [%rd59];
	mad.lo.s32 	%r151, %r81, %r86, %r18;
	mul.wide.s32 	%rd60, %r151, 4;
	add.s64 	%rd61, %rd1, %rd60;
	ld.global.f32 	%f66, [%rd61];
	fma.rn.f32 	%f71, %f65, %f66, %f71;
$L__BB0_36:
	add.s32 	%r178, %r178, 2;
$L__BB0_37:
	add.s32 	%r84, %r178, %r5;
	setp.gt.s32 	%p81, %r84, -1;
	setp.lt.s32 	%p82, %r84, %r87;
	and.pred  	%p83, %p81, %p82;
	and.pred  	%p85, %p1, %p83;
	not.pred 	%p86, %p85;
	@%p86 bra 	$L__BB0_39;
	mad.lo.s32 	%r152, %r178, %r4, %r158;
	mul.wide.u32 	%rd62, %r152, 4;
	add.s64 	%rd63, %rd2, %rd62;
	ld.global.f32 	%f67, [%rd63];
	mad.lo.s32 	%r153, %r84, %r86, %r18;
	mul.wide.s32 	%rd64, %r153, 4;
	add.s64 	%rd65, %rd1, %rd64;
	ld.global.f32 	%f68, [%rd65];
	fma.rn.f32 	%f71, %f67, %f68, %f71;
$L__BB0_39:
	add.s32 	%r85, %r158, 1;
	setp.ne.s32 	%p87, %r158, %r6;
	mov.u32 	%r158, %r85;
	@%p87 bra 	$L__BB0_2;
$L__BB0_40:
	ld.param.u64 	%rd69, [_Z20conv_2d_basic_kernelPKfPfiiS0_i_param_1];
	cvta.to.global.u64 	%rd66, %rd69;
	mad.lo.s32 	%r154, %r86, %r2, %r1;
	mul.wide.s32 	%rd67, %r154, 4;
	add.s64 	%rd68, %rd66, %rd67;
	st.global.f32 	[%rd68], %f71;
	ret;

}
	// .globl	_Z30conv_2d_constant_filter_kernelPKfPfii
.visible .entry _Z30conv_2d_constant_filter_kernelPKfPfii(
	.param .u64 .ptr .align 1 _Z30conv_2d_constant_filter_kernelPKfPfii_param_0,
	.param .u64 .ptr .align 1 _Z30conv_2d_constant_filter_kernelPKfPfii_param_1,
	.param .u32 _Z30conv_2d_constant_filter_kernelPKfPfii_param_2,
	.param .u32 _Z30conv_2d_constant_filter_kernelPKfPfii_param_3
)
{
	.reg .pred 	%p<32>;
	.reg .b32 	%r<33>;
	.reg .b32 	%f<39>;
	.reg .b64 	%rd<45>;

	ld.param.u64 	%rd15, [_Z30conv_2d_constant_filter_kernelPKfPfii_param_0];
	ld.param.u64 	%rd13, [_Z30conv_2d_constant_filter_kernelPKfPfii_param_1];
	ld.param.u32 	%r8, [_Z30conv_2d_constant_filter_kernelPKfPfii_param_2];
	ld.param.u32 	%r9, [_Z30conv_2d_constant_filter_kernelPKfPfii_param_3];
	cvta.to.global.u64 	%rd16, %rd15;
	mov.u32 	%r11, %ctaid.x;
	mov.u32 	%r12, %ntid.x;
	mov.u32 	%r13, %tid.x;
	mad.lo.s32 	%r1, %r11, %r12, %r13;
	mov.u32 	%r14, %ctaid.y;
	mov.u32 	%r15, %ntid.y;
	mov.u32 	%r16, %tid.y;
	mad.lo.s32 	%r2, %r14, %r15, %r16;
	add.s32 	%r17, %r2, -3;
	setp.gt.u32 	%p5, %r2, 2;
	setp.lt.s32 	%p6, %r17, %r9;
	and.pred  	%p1, %p5, %p6;
	mul.lo.s32 	%r18, %r17, %r8;
	add.s32 	%r19, %r2, -2;
	setp.gt.u32 	%p7, %r2, 1;
	setp.lt.s32 	%p8, %r19, %r9;
	and.pred  	%p2, %p7, %p8;
	add.s32 	%r20, %r18, %r8;
	setp.ne.s32 	%p9, %r2, 0;
	setp.le.s32 	%p10, %r2, %r9;
	and.pred  	%p3, %p9, %p10;
	add.s32 	%r21, %r20, %r8;
	add.s32 	%r22, %r21, %r8;
	add.s32 	%r23, %r22, %r8;
	add.s32 	%r24, %r23, %r8;
	add.s32 	%r3, %r24, %r8;
	cvt.s64.s32 	%rd17, %r3;
	cvt.s64.s32 	%rd18, %r1;
	add.s64 	%rd19, %rd17, %rd18;
	shl.b64 	%rd1, %rd19, 2;
	add.s64 	%rd44, %rd16, -12;
	cvt.s64.s32 	%rd20, %r24;
	add.s64 	%rd21, %rd20, %rd18;
	shl.b64 	%rd3, %rd21, 2;
	cvt.s64.s32 	%rd22, %r23;
	add.s64 	%rd23, %rd22, %rd18;
	shl.b64 	%rd4, %rd23, 2;
	cvt.s64.s32 	%rd24, %r22;
	add.s64 	%rd25, %rd24, %rd18;
	shl.b64 	%rd5, %rd25, 2;
	cvt.s64.s32 	%rd26, %r21;
	add.s64 	%rd27, %rd26, %rd18;
	shl.b64 	%rd6, %rd27, 2;
	cvt.s64.s32 	%rd28, %r20;
	add.s64 	%rd29, %rd28, %rd18;
	shl.b64 	%rd7, %rd29, 2;
	cvt.s64.s32 	%rd30, %r18;
	add.s64 	%rd31, %rd30, %rd18;
	shl.b64 	%rd8, %rd31, 2;
	mov.u64 	%rd32, CONSTANT_FILTER;
	add.s64 	%rd43, %rd32, 84;
	mov.f32 	%f32, 0f00000000;
	mov.b32 	%r32, -3;
	mov.u32 	%r31, %r1;
$L__BB1_1:
	add.s32 	%r25, %r31, -3;
	setp.gt.s32 	%p11, %r25, -1;
	setp.lt.s32 	%p12, %r25, %r8;
	and.pred  	%p4, %p11, %p12;
	and.pred  	%p13, %p4, %p1;
	not.pred 	%p14, %p13;
	@%p14 bra 	$L__BB1_3;
	ld.const.f32 	%f17, [%rd43+-84];
	add.s64 	%rd33, %rd44, %rd8;
	ld.global.f32 	%f18, [%rd33];
	fma.rn.f32 	%f32, %f17, %f18, %f32;
$L__BB1_3:
	and.pred  	%p15, %p4, %p2;
	not.pred 	%p16, %p15;
	@%p16 bra 	$L__BB1_5;
	ld.const.f32 	%f19, [%rd43+-56];
	add.s64 	%rd34, %rd44, %rd7;
	ld.global.f32 	%f20, [%rd34];
	fma.rn.f32 	%f32, %f19, %f20, %f32;
$L__BB1_5:
	and.pred  	%p17, %p4, %p3;
	not.pred 	%p18, %p17;
	@%p18 bra 	$L__BB1_7;
	ld.const.f32 	%f21, [%rd43+-28];
	add.s64 	%rd35, %rd44, %rd6;
	ld.global.f32 	%f22, [%rd35];
	fma.rn.f32 	%f32, %f21, %f22, %f32;
$L__BB1_7:
	setp.ge.s32 	%p19, %r2, %r9;
	not.pred 	%p20, %p4;
	or.pred  	%p21, %p20, %p19;
	@%p21 bra 	$L__BB1_9;
	ld.const.f32 	%f23, [%rd43];
	add.s64 	%rd36, %rd44, %rd5;
	ld.global.f32 	%f24, [%rd36];
	fma.rn.f32 	%f32, %f23, %f24, %f32;
$L__BB1_9:
	add.s32 	%r26, %r2, 1;
	setp.ge.s32 	%p22, %r26, %r9;
	not.pred 	%p23, %p4;
	or.pred  	%p24, %p23, %p22;
	@%p24 bra 	$L__BB1_11;
	ld.const.f32 	%f25, [%rd43+28];
	add.s64 	%rd37, %rd44, %rd4;
	ld.global.f32 	%f26, [%rd37];
	fma.rn.f32 	%f32, %f25, %f26, %f32;
$L__BB1_11:
	add.s32 	%r27, %r2, 2;
	setp.ge.s32 	%p25, %r27, %r9;
	not.pred 	%p26, %p4;
	or.pred  	%p27, %p26, %p25;
	@%p27 bra 	$L__BB1_13;
	ld.const.f32 	%f27, [%rd43+56];
	add.s64 	%rd38, %rd44, %rd3;
	ld.global.f32 	%f28, [%rd38];
	fma.rn.f32 	%f32, %f27, %f28, %f32;
$L__BB1_13:
	add.s32 	%r28, %r2, 3;
	setp.ge.s32 	%p28, %r28, %r9;
	or.pred  	%p30, %p26, %p28;
	@%p30 bra 	$L__BB1_15;
	ld.const.f32 	%f29, [%rd43+84];
	add.s64 	%rd39, %rd44, %rd1;
	ld.global.f32 	%f30, [%rd39];
	fma.rn.f32 	%f32, %f29, %f30, %f32;
$L__BB1_15:
	add.s64 	%rd44, %rd44, 4;
	add.s32 	%r32, %r32, 1;
	add.s32 	%r31, %r31, 1;
	add.s64 	%rd43, %rd43, 4;
	setp.ne.s32 	%p31, %r32, 4;
	@%p31 bra 	$L__BB1_1;
	cvta.to.global.u64 	%rd40, %rd13;
	mad.lo.s32 	%r29, %r8, -3, %r3;
	add.s32 	%r30, %r29, %r1;
	mul.wide.s32 	%rd41, %r30, 4;
	add.s64 	%rd42, %rd40, %rd41;
	st.global.f32 	[%rd42], %f32;
	ret;

}


// ===== COMPILED SASS (sm_100) =====

	.target	sm_100

	.elftype	@"ET_EXEC"


//--------------------- .note.nv.tkinfo           --------------------------
	.section	.note.nv.tkinfo,"",@"SHT_NOTE"
	.sectionflags	@"SHF_NOTE_NV_TKINFO"
	.tkinfo
        /*0018*/ 	.word	0x00000002
        /*0030*/ 	.string	""
        /*0030*/ 	.string	"ptxas"
        /*0030*/ 	.string	"Cuda compilation tools, release 13.0, V13.0.88"
        /*0030*/ 	.string	"Build cuda_13.0.r13.0/compiler.36424714_0"
        /*0030*/ 	.string	"-arch sm_100 -m 64 "



//--------------------- .note.nv.cuinfo           --------------------------
	.section	.note.nv.cuinfo,"",@"SHT_NOTE"
	.sectionflags	@"SHF_NOTE_NV_CUINFO"
        /*0018*/ 	.short	0x0002
        /*001a*/ 	.short	0x0064
        /*001c*/ 	.short	0x0082
	.zero		2


//--------------------- .nv.info                  --------------------------
	.section	.nv.info,"",@"SHT_CUDA_INFO"
	.align	4


	//----- nvinfo : EIATTR_REGCOUNT
	.align		4
        /*0000*/ 	.byte	0x04, 0x2f
        /*0002*/ 	.short	(.L_2 - .L_1)
	.align		4
.L_1:
        /*0004*/ 	.word	index@(_Z20conv_2d_basic_kernelPKfPfiiS0_i)
        /*0008*/ 	.word	0x00000020


	//----- nvinfo : EIATTR_FRAME_SIZE
	.align		4
.L_2:
        /*000c*/ 	.byte	0x04, 0x11
        /*000e*/ 	.short	(.L_4 - .L_3)
	.align		4
.L_3:
        /*0010*/ 	.word	index@(_Z20conv_2d_basic_kernelPKfPfiiS0_i)
        /*0014*/ 	.word	0x00000000


	//----- nvinfo : EIATTR_REGCOUNT
	.align		4
.L_4:
        /*0018*/ 	.byte	0x04, 0x2f
        /*001a*/ 	.short	(.L_6 - .L_5)
	.align		4
.L_5:
        /*001c*/ 	.word	index@(_Z30conv_2d_constant_filter_kernelPKfPfii)
        /*0020*/ 	.word	0x00000020


	//----- nvinfo : EIATTR_FRAME_SIZE
	.align		4
.L_6:
        /*0024*/ 	.byte	0x04, 0x11
        /*0026*/ 	.short	(.L_8 - .L_7)
	.align		4
.L_7:
        /*0028*/ 	.word	index@(_Z30conv_2d_constant_filter_kernelPKfPfii)
        /*002c*/ 	.word	0x00000000


	//----- nvinfo : EIATTR_MIN_STACK_SIZE
	.align		4
.L_8:
        /*0030*/ 	.byte	0x04, 0x12
        /*0032*/ 	.short	(.L_10 - .L_9)
	.align		4
.L_9:
        /*0034*/ 	.word	index@(_Z30conv_2d_constant_filter_kernelPKfPfii)
        /*0038*/ 	.word	0x00000000


	//----- nvinfo : EIATTR_MIN_STACK_SIZE
	.align		4
.L_10:
        /*003c*/ 	.byte	0x04, 0x12
        /*003e*/ 	.short	(.L_12 - .L_11)
	.align		4
.L_11:
        /*0040*/ 	.word	index@(_Z20conv_2d_basic_kernelPKfPfiiS0_i)
        /*0044*/ 	.word	0x00000000
.L_12:


//--------------------- .nv.compat                --------------------------
	.section	.nv.compat,"",@"SHT_CUDA_COMPAT_INFO"
	.align	4
        /*0000*/ 	.byte	0x02, 0x09, 0x00, 0x00, 0x02, 0x02, 0x01, 0x00, 0x02, 0x05, 0x05, 0x00, 0x03, 0x07, 0x01, 0x01
        /*0010*/ 	.byte	0x02, 0x03, 0x00, 0x00, 0x02, 0x06, 0x01, 0x00, 0x04, 0x0b, 0x08, 0x00, 0x09, 0x00, 0x00, 0x00
        /*0020*/ 	.byte	0x00, 0x00, 0x00, 0x00


//--------------------- .nv.info._Z30conv_2d_constant_filter_kernelPKfPfii --------------------------
	.section	.nv.info._Z30conv_2d_constant_filter_kernelPKfPfii,"",@"SHT_CUDA_INFO"
	.sectionflags	@""
	.align	4


	//----- nvinfo : EIATTR_CUDA_API_VERSION
	.align		4
        /*0000*/ 	.byte	0x04, 0x37
        /*0002*/ 	.short	(.L_14 - .L_13)
.L_13:
        /*0004*/ 	.word	0x00000082


	//----- nvinfo : EIATTR_KPARAM_INFO
	.align		4
.L_14:
        /*0008*/ 	.byte	0x04, 0x17
        /*000a*/ 	.short	(.L_16 - .L_15)
.L_15:
        /*000c*/ 	.word	0x00000000
        /*0010*/ 	.short	0x0003
        /*0012*/ 	.short	0x0014
        /*0014*/ 	.byte	0x00, 0xf0, 0x11, 0x00


	//----- nvinfo : EIATTR_KPARAM_INFO
	.align		4
.L_16:
        /*0018*/ 	.byte	0x04, 0x17
        /*001a*/ 	.short	(.L_18 - .L_17)
.L_17:
        /*001c*/ 	.word	0x00000000
        /*0020*/ 	.short	0x0002
        /*0022*/ 	.short	0x0010
        /*0024*/ 	.byte	0x00, 0xf0, 0x11, 0x00


	//----- nvinfo : EIATTR_KPARAM_INFO
	.align		4
.L_18:
        /*0028*/ 	.byte	0x04, 0x17
        /*002a*/ 	.short	(.L_20 - .L_19)
.L_19:
        /*002c*/ 	.word	0x00000000
        /*0030*/ 	.short	0x0001
        /*0032*/ 	.short	0x0008
        /*0034*/ 	.byte	0x00, 0xf5, 0x21, 0x00


	//----- nvinfo : EIATTR_KPARAM_INFO
	.align		4
.L_20:
        /*0038*/ 	.byte	0x04, 0x17
        /*003a*/ 	.short	(.L_22 - .L_21)
.L_21:
        /*003c*/ 	.word	0x00000000
        /*0040*/ 	.short	0x0000
        /*0042*/ 	.short	0x0000
        /*0044*/ 	.byte	0x00, 0xf5, 0x21, 0x00


	//----- nvinfo : EIATTR_SPARSE_MMA_MASK
	.align		4
.L_22:
        /*0048*/ 	.byte	0x03, 0x50
        /*004a*/ 	.short	0x0000


	//----- nvinfo : EIATTR_MAXREG_COUNT
	.align		4
        /*004c*/ 	.byte	0x03, 0x1b
        /*004e*/ 	.short	0x00ff


	//----- nvinfo : EIATTR_MERCURY_ISA_VERSION
	.align		4
        /*0050*/ 	.byte	0x03, 0x5f
        /*0052*/ 	.short	0x0101


	//----- nvinfo : EIATTR_VRC_CTA_INIT_COUNT
	.align		4
        /*0054*/ 	.byte	0x02, 0x4a
	.zero		1
	.zero		1


	//----- nvinfo : EIATTR_EXIT_INSTR_OFFSETS
	.align		4
        /*0058*/ 	.byte	0x04, 0x1c
        /*005a*/ 	.short	(.L_24 - .L_23)


	//   ....[0]....
.L_23:
        /*005c*/ 	.word	0x00001820


	//----- nvinfo : EIATTR_CBANK_PARAM_SIZE
	.align		4
.L_24:
        /*0060*/ 	.byte	0x03, 0x19
        /*0062*/ 	.short	0x0018


	//----- nvinfo : EIATTR_PARAM_CBANK
	.align		4
        /*0064*/ 	.byte	0x04, 0x0a
        /*0066*/ 	.short	(.L_26 - .L_25)
	.align		4
.L_25:
        /*0068*/ 	.word	index@(.nv.constant0._Z30conv_2d_constant_filter_kernelPKfPfii)
        /*006c*/ 	.short	0x0380
        /*006e*/ 	.short	0x0018


	//----- nvinfo : EIATTR_SW_WAR
	.align		4
.L_26:
        /*0070*/ 	.byte	0x04, 0x36
        /*0072*/ 	.short	(.L_28 - .L_27)
.L_27:
        /*0074*/ 	.word	0x00000008
.L_28:


//--------------------- .nv.info._Z20conv_2d_basic_kernelPKfPfiiS0_i --------------------------
	.section	.nv.info._Z20conv_2d_basic_kernelPKfPfiiS0_i,"",@"SHT_CUDA_INFO"
	.sectionflags	@""
	.align	4


	//----- nvinfo : EIATTR_CUDA_API_VERSION
	.align		4
        /*0000*/ 	.byte	0x04, 0x37
        /*0002*/ 	.short	(.L_30 - .L_29)
.L_29:
        /*0004*/ 	.word	0x00000082


	//----- nvinfo : EIATTR_KPARAM_INFO
	.align		4
.L_30:
        /*0008*/ 	.byte	0x04, 0x17
        /*000a*/ 	.short	(.L_32 - .L_31)
.L_31:
        /*000c*/ 	.word	0x00000000
        /*0010*/ 	.short	0x0005
        /*0012*/ 	.short	0x0020
        /*0014*/ 	.byte	0x00, 0xf0, 0x11, 0x00


	//----- nvinfo : EIATTR_KPARAM_INFO
	.align		4
.L_32:
        /*0018*/ 	.byte	0x04, 0x17
        /*001a*/ 	.short	(.L_34 - .L_33)
.L_33:
        /*001c*/ 	.word	0x00000000
        /*0020*/ 	.short	0x0004
        /*0022*/ 	.short	0x0018
        /*0024*/ 	.byte	0x00, 0xf5, 0x21, 0x00


	//----- nvinfo : EIATTR_KPARAM_INFO
	.align		4
.L_34:
        /*0028*/ 	.byte	0x04, 0x17
        /*002a*/ 	.short	(.L_36 - .L_35)
.L_35:
        /*002c*/ 	.word	0x00000000
        /*0030*/ 	.short	0x0003
        /*0032*/ 	.short	0x0014
        /*0034*/ 	.byte	0x00, 0xf0, 0x11, 0x00


	//----- nvinfo : EIATTR_KPARAM_INFO
	.align		4
.L_36:
        /*0038*/ 	.byte	0x04, 0x17
        /*003a*/ 	.short	(.L_38 - .L_37)
.L_37:
        /*003c*/ 	.word	0x00000000
        /*0040*/ 	.short	0x0002
        /*0042*/ 	.short	0x0010
        /*0044*/ 	.byte	0x00, 0xf0, 0x11, 0x00


	//----- nvinfo : EIATTR_KPARAM_INFO
	.align		4
.L_38:
        /*0048*/ 	.byte	0x04, 0x17
        /*004a*/ 	.short	(.L_40 - .L_39)
.L_39:
        /*004c*/ 	.word	0x00000000
        /*0050*/ 	.short	0x0001
        /*0052*/ 	.short	0x0008
        /*0054*/ 	.byte	0x00, 0xf5, 0x21, 0x00


	//----- nvinfo : EIATTR_KPARAM_INFO
	.align		4
.L_40:
        /*0058*/ 	.byte	0x04, 0x17
        /*005a*/ 	.short	(.L_42 - .L_41)
.L_41:
        /*005c*/ 	.word	0x00000000
        /*0060*/ 	.short	0x0000
        /*0062*/ 	.short	0x0000
        /*0064*/ 	.byte	0x00, 0xf5, 0x21, 0x00


	//----- nvinfo : EIATTR_SPARSE_MMA_MASK
	.align		4
.L_42:
        /*0068*/ 	.byte	0x03, 0x50
        /*006a*/ 	.short	0x0000


	//----- nvinfo : EIATTR_MAXREG_COUNT
	.align		4
        /*006c*/ 	.byte	0x03, 0x1b
        /*006e*/ 	.short	0x00ff


	//----- nvinfo : EIATTR_MERCURY_ISA_VERSION
	.align		4
        /*0070*/ 	.byte	0x03, 0x5f
        /*0072*/ 	.short	0x0101


	//----- nvinfo : EIATTR_VRC_CTA_INIT_COUNT
	.align		4
        /*0074*/ 	.byte	0x02, 0x4a
	.zero		1
	.zero		1


	//----- nvinfo : EIATTR_EXIT_INSTR_OFFSETS
	.align		4
        /*0078*/ 	.byte	0x04, 0x1c
        /*007a*/ 	.short	(.L_44 - .L_43)


	//   ....[0]....
.L_43:
        /*007c*/ 	.word	0x00001380


	//----- nvinfo : EIATTR_CRS_STACK_SIZE
	.align		4
.L_44:
        /*0080*/ 	.byte	0x04, 0x1e
        /*0082*/ 	.short	(.L_46 - .L_45)
.L_45:
        /*0084*/ 	.word	0x00000000


	//----- nvinfo : EIATTR_CBANK_PARAM_SIZE
	.align		4
.L_46:
        /*0088*/ 	.byte	0x03, 0x19
        /*008a*/ 	.short	0x0024


	//----- nvinfo : EIATTR_PARAM_CBANK
	.align		4
        /*008c*/ 	.byte	0x04, 0x0a
        /*008e*/ 	.short	(.L_48 - .L_47)
	.align		4
.L_47:
        /*0090*/ 	.word	index@(.nv.constant0._Z20conv_2d_basic_kernelPKfPfiiS0_i)
        /*0094*/ 	.short	0x0380
        /*0096*/ 	.short	0x0024


	//----- nvinfo : EIATTR_SW_WAR
	.align		4
.L_48:
        /*0098*/ 	.byte	0x04, 0x36
        /*009a*/ 	.short	(.L_50 - .L_49)
.L_49:
        /*009c*/ 	.word	0x00000008
.L_50:


//--------------------- .nv.callgraph             --------------------------
	.section	.nv.callgraph,"",@"SHT_CUDA_CALLGRAPH"
	.align	4
	.sectionentsize	8
	.align		4
        /*0000*/ 	.word	0x00000000
	.align		4
        /*0004*/ 	.word	0xffffffff
	.align		4
        /*0008*/ 	.word	0x00000000
	.align		4
        /*000c*/ 	.word	0xfffffffe
	.align		4
        /*0010*/ 	.word	0x00000000
	.align		4
        /*0014*/ 	.word	0xfffffffd
	.align		4
        /*0018*/ 	.word	0x00000000
	.align		4
        /*001c*/ 	.word	0xfffffffc


//--------------------- .nv.constant3             --------------------------
	.section	.nv.constant3,"a",@progbits
	.align	4
.nv.constant3:
	.type		CONSTANT_FILTER,@object
	.size		CONSTANT_FILTER,(.L_0 - CONSTANT_FILTER)
CONSTANT_FILTER:
	.zero		196
.L_0:


//--------------------- .text._Z30conv_2d_constant_filter_kernelPKfPfii --------------------------
	.section	.text._Z30conv_2d_constant_filter_kernelPKfPfii,"ax",@progbits
	.align	128
        .global         _Z30conv_2d_constant_filter_kernelPKfPfii
        .type           _Z30conv_2d_constant_filter_kernelPKfPfii,@function
        .size           _Z30conv_2d_constant_filter_kernelPKfPfii,(.L_x_10 - _Z30conv_2d_constant_filter_kernelPKfPfii)
        .other          _Z30conv_2d_constant_filter_kernelPKfPfii,@"STO_CUDA_ENTRY STV_DEFAULT"
_Z30conv_2d_constant_filter_kernelPKfPfii:
.text._Z30conv_2d_constant_filter_kernelPKfPfii:
[----:B------:R-:W-:Y:S01]  /*0000*/  LDC R1, c[0x0][0x37c] ;  /* 0x0000df00ff017b82 */ /* 0x000fe20000000800 */
[----:B------:R-:W0:Y:S07]  /*0010*/  S2R R5, SR_TID.Y ;  /* 0x0000000000057919 */ /* 0x000e2e0000002200 */
[----:B------:R-:W1:Y:S01]  /*0020*/  LDC R8, c[0x0][0x360] ;  /* 0x0000d800ff087b82 */ /* 0x000e620000000800 */
[----:B------:R-:W1:Y:S07]  /*0030*/  S2R R3, SR_TID.X ;  /* 0x0000000000037919 */ /* 0x000e6e0000002100 */
[----:B------:R-:W0:Y:S08]  /*0040*/  S2UR UR4, SR_CTAID.Y ;  /* 0x00000000000479c3 */ /* 0x000e300000002600 */
[----:B------:R-:W0:Y:S08]  /*0050*/  LDC R10, c[0x0][0x364] ;  /* 0x0000d900ff0a7b82 */ /* 0x000e300000000800 */
[----:B------:R-:W1:Y:S08]  /*0060*/  S2UR UR6, SR_CTAID.X ;  /* 0x00000000000679c3 */ /* 0x000e700000002500 */
[----:B------:R-:W2:Y:S01]  /*0070*/  LDC.64 R14, c[0x0][0x390] ;  /* 0x0000e400ff0e7b82 */ /* 0x000ea20000000a00 */
[----:B0-----:R-:W-:Y:S01]  /*0080*/  IMAD R10, R10, UR4, R5 ;  /* 0x000000040a0a7c24 */ /* 0x001fe2000f8e0205 */
[----:B------:R-:W0:Y:S03]  /*0090*/  LDCU.64 UR4, c[0x0][0x380] ;  /* 0x00007000ff0477ac */ /* 0x000e260008000a00 */
[----:B------:R-:W-:-:S02]  /*00a0*/  VIADD R0, R10, 0xfffffffd ;  /* 0xfffffffd0a007836 */ /* 0x000fc40000000000 */
[----:B------:R-:W-:Y:S02]  /*00b0*/  VIADD R2, R10, 0xfffffffe ;  /* 0xfffffffe0a027836 */ /* 0x000fe40000000000 */
[----:B-1----:R-:W-:Y:S01]  /*00c0*/  IMAD R8, R8, UR6, R3 ;  /* 0x0000000608087c24 */ /* 0x002fe2000f8e0203 */
[----:B------:R-:W1:Y:S03]  /*00d0*/  LDCU.64 UR6, c[0x0][0x358] ;  /* 0x00006b00ff0677ac */ /* 0x000e660008000a00 */
[----:B------:R-:W-:Y:S01]  /*00e0*/  VIADD R7, R8, 0xfffffffd ;  /* 0xfffffffd08077836 */ /* 0x000fe20000000000 */
[----:B------:R-:W-:Y:S01]  /*00f0*/  SHF.R.S32.HI R6, RZ, 0x1f, R8 ;  /* 0x0000001fff067819 */ /* 0x000fe20000011408 */
[----:B--2---:R-:W-:-:S03]  /*0100*/  IMAD R3, R0, R14, RZ ;  /* 0x0000000e00037224 */ /* 0x004fc600078e02ff */
[----:B------:R-:W-:Y:S02]  /*0110*/  ISETP.GE.AND P1, PT, R7, R14, PT ;  /* 0x0000000e0700720c */ /* 0x000fe40003f26270 */
[----:B------:R-:W-:Y:S01]  /*0120*/  ISETP.GE.AND P6, PT, R0, R15, PT ;  /* 0x0000000f0000720c */ /* 0x000fe20003fc6270 */
[--C-:B------:R-:W-:Y:S01]  /*0130*/  IMAD.IADD R5, R3, 0x1, R14.reuse ;  /* 0x0000000103057824 */ /* 0x100fe200078e020e */
[----:B------:R-:W-:Y:S01]  /*0140*/  ISETP.GT.AND P1, PT, R7, -0x1, !P1 ;  /* 0xffffffff0700780c */ /* 0x000fe20004f24270 */
[----:B0-----:R-:W-:Y:S01]  /*0150*/  UIADD3 UR4, UP0, UPT, UR4, -0xc, URZ ;  /* 0xfffffff404047890 */ /* 0x001fe2000ff1e0ff */
[----:B------:R-:W-:Y:S01]  /*0160*/  ISETP.GT.U32.AND P6, PT, R10, 0x2, !P6 ;  /* 0x000000020a00780c */ /* 0x000fe200077c4070 */
[--C-:B------:R-:W-:Y:S01]  /*0170*/  IMAD.IADD R9, R5, 0x1, R14.reuse ;  /* 0x0000000105097824 */ /* 0x100fe200078e020e */
[----:B------:R-:W-:Y:S01]  /*0180*/  IADD3 R29, P2, PT, R8, R3, RZ ;  /* 0x00000003081d7210 */ /* 0x000fe20007f5e0ff */
[----:B------:R-:W-:Y:S01]  /*0190*/  UIADD3.X UR5, UPT, UPT, UR5, -0x1, URZ, UP0, !UPT ;  /* 0xffffffff05057890 */ /* 0x000fe200087fe4ff */
[----:B------:R-:W-:Y:S01]  /*01a0*/  PLOP3.LUT P3, PT, P1, P6, PT, 0x80, 0x8 ;  /* 0x000000000008781c */ /* 0x000fe20000f6d070 */
[----:B------:R-:W-:Y:S01]  /*01b0*/  IMAD.IADD R7, R9, 0x1, R14 ;  /* 0x0000000109077824 */ /* 0x000fe200078e020e */
[----:B------:R-:W-:-:S02]  /*01c0*/  ISETP.GE.AND P5, PT, R2, R15, PT ;  /* 0x0000000f0200720c */ /* 0x000fc40003fa6270 */
[-C--:B------:R-:W-:Y:S01]  /*01d0*/  LEA.HI.X.SX32 R0, R3, R6.reuse, 0x1, P2 ;  /* 0x0000000603007211 */ /* 0x080fe200010f0eff */
[C---:B------:R-:W-:Y:S01]  /*01e0*/  IMAD.IADD R3, R7.reuse, 0x1, R14 ;  /* 0x0000000107037824 */ /* 0x040fe200078e020e */
[----:B------:R-:W-:Y:S02]  /*01f0*/  IADD3 R2, P0, PT, R8, R7, RZ ;  /* 0x0000000708027210 */ /* 0x000fe40007f1e0ff */
[----:B------:R-:W-:Y:S02]  /*0200*/  ISETP.GT.U32.AND P5, PT, R10, 0x1, !P5 ;  /* 0x000000010a00780c */ /* 0x000fe40006fa4070 */
[----:B------:R-:W-:Y:S02]  /*0210*/  LEA.HI.X.SX32 R22, R7, R6, 0x1, P0 ;  /* 0x0000000607167211 */ /* 0x000fe400000f0eff */
[C---:B------:R-:W-:Y:S01]  /*0220*/  SHF.L.U64.HI R7, R29.reuse, 0x2, R0 ;  /* 0x000000021d077819 */ /* 0x040fe20000010200 */
[----:B------:R-:W-:Y:S01]  /*0230*/  IMAD.SHL.U32 R29, R29, 0x4, RZ ;  /* 0x000000041d1d7824 */ /* 0x000fe200078e00ff */
[----:B------:R-:W-:Y:S01]  /*0240*/  IADD3 R27, P0, PT, R8, R5, RZ ;  /* 0x00000005081b7210 */ /* 0x000fe20007f1e0ff */
[----:B------:R-:W0:Y:S01]  /*0250*/  @P3 LDC R17, c[0x3][RZ] ;  /* 0x00c00000ff113b82 */ /* 0x000e220000000800 */
[----:B------:R-:W-:-:S02]  /*0260*/  PLOP3.LUT P2, PT, P1, P5, PT, 0x80, 0x8 ;  /* 0x000000000008781c */ /* 0x000fc40000f4b070 */
[----:B------:R-:W-:Y:S01]  /*0270*/  IADD3 R12, P4, PT, R8, R9, RZ ;  /* 0x00000009080c7210 */ /* 0x000fe20007f9e0ff */
[----:B------:R-:W-:Y:S01]  /*0280*/  IMAD.SHL.U32 R28, R27, 0x4, RZ ;  /* 0x000000041b1c7824 */ /* 0x000fe200078e00ff */
[-C--:B------:R-:W-:Y:S02]  /*0290*/  LEA.HI.X.SX32 R0, R5, R6.reuse, 0x1, P0 ;  /* 0x0000000605007211 */ /* 0x080fe400000f0eff */
[----:B------:R-:W-:Y:S01]  /*02a0*/  @P3 IADD3 R20, P0, PT, R29, UR4, RZ ;  /* 0x000000041d143c10 */ /* 0x000fe2000ff1e0ff */
[----:B------:R-:W-:Y:S01]  /*02b0*/  IMAD.SHL.U32 R26, R12, 0x4, RZ ;  /* 0x000000040c1a7824 */ /* 0x000fe200078e00ff */
[-C--:B------:R-:W-:Y:S02]  /*02c0*/  LEA.HI.X.SX32 R9, R9, R6.reuse, 0x1, P4 ;  /* 0x0000000609097211 */ /* 0x080fe400020f0eff */
[----:B------:R-:W-:Y:S02]  /*02d0*/  IADD3 R23, P4, PT, R8, R3, RZ ;  /* 0x0000000308177210 */ /* 0x000fe40007f9e0ff */
[----:B------:R-:W-:Y:S01]  /*02e0*/  @P3 IADD3.X R21, PT, PT, R7, UR5, RZ, P0, !PT ;  /* 0x0000000507153c10 */ /* 0x000fe200087fe4ff */
[----:B------:R-:W2:Y:S01]  /*02f0*/  @P2 LDC R24, c[0x3][0x1c] ;  /* 0x00c00700ff182b82 */ /* 0x000ea20000000800 */
[----:B------:R-:W-:-:S02]  /*0300*/  LEA.HI.X.SX32 R4, R3, R6, 0x1, P4 ;  /* 0x0000000603047211 */ /* 0x000fc400020f0eff */
[----:B------:R-:W-:Y:S01]  /*0310*/  P2R R11, PR, RZ, 0x40 ;  /* 0x00000040ff0b7803 */ /* 0x000fe20000000000 */
[----:B-1----:R-:W0:Y:S01]  /*0320*/  @P3 LDG.E R20, desc[UR6][R20.64] ;  /* 0x0000000614143981 */ /* 0x002e22000c1e1900 */
[----:B------:R-:W-:Y:S01]  /*0330*/  ISETP.GT.AND P4, PT, R10, R15, PT ;  /* 0x0000000f0a00720c */ /* 0x000fe20003f84270 */
[----:B------:R-:W-:Y:S01]  /*0340*/  IMAD.SHL.U32 R25, R2, 0x4, RZ ;  /* 0x0000000402197824 */ /* 0x000fe200078e00ff */
[----:B------:R-:W-:Y:S01]  /*0350*/  SHF.L.U64.HI R27, R27, 0x2, R0 ;  /* 0x000000021b1b7819 */ /* 0x000fe20000010200 */
[----:B------:R-:W-:Y:S01]  /*0360*/  IMAD.IADD R3, R3, 0x1, R14 ;  /* 0x0000000103037824 */ /* 0x000fe200078e020e */
[----:B------:R-:W-:Y:S02]  /*0370*/  @P2 IADD3 R18, P0, PT, R28, UR4, RZ ;  /* 0x000000041c122c10 */ /* 0x000fe4000ff1e0ff */
[----:B------:R-:W-:Y:S02]  /*0380*/  ISETP.NE.AND P4, PT, R10, RZ, !P4 ;  /* 0x000000ff0a00720c */ /* 0x000fe40006785270 */
[----:B------:R-:W-:-:S02]  /*0390*/  @P2 IADD3.X R19, PT, PT, R27, UR5, RZ, P0, !PT ;  /* 0x000000051b132c10 */ /* 0x000fc400087fe4ff */
[----:B------:R-:W-:Y:S02]  /*03a0*/  PLOP3.LUT P0, PT, P1, P4, PT, 0x80, 0x8 ;  /* 0x000000000008781c */ /* 0x000fe40000f09070 */
[----:B------:R-:W-:Y:S02]  /*03b0*/  SHF.L.U64.HI R5, R12, 0x2, R9 ;  /* 0x000000020c057819 */ /* 0x000fe40000010209 */
[----:B------:R-:W2:Y:S09]  /*03c0*/  @P2 LDG.E R19, desc[UR6][R18.64] ;  /* 0x0000000612132981 */ /* 0x000eb2000c1e1900 */
[----:B------:R-:W-:-:S04]  /*03d0*/  @P0 IADD3 R12, P6, PT, R26, UR4, RZ ;  /* 0x000000041a0c0c10 */ /* 0x000fc8000ffde0ff */
[----:B------:R-:W-:Y:S01]  /*03e0*/  @P0 IADD3.X R13, PT, PT, R5, UR5, RZ, P6, !PT ;  /* 0x00000005050d0c10 */ /* 0x000fe2000b7fe4ff */
[----:B------:R-:W-:Y:S01]  /*03f0*/  IMAD.MOV.U32 R0, RZ, RZ, RZ ;  /* 0x000000ffff007224 */ /* 0x000fe200078e00ff */
[----:B------:R-:W-:Y:S02]  /*0400*/  SHF.L.U64.HI R2, R2, 0x2, R22 ;  /* 0x0000000202027819 */ /* 0x000fe40000010216 */
[C---:B------:R-:W-:Y:S02]  /*0410*/  SHF.L.U64.HI R4, R23.reuse, 0x2, R4 ;  /* 0x0000000217047819 */ /* 0x040fe40000010204 */
[----:B------:R1:W3:Y:S01]  /*0420*/  @P0 LDG.E R13, desc[UR6][R12.64] ;  /* 0x000000060c0d0981 */ /* 0x0002e2000c1e1900 */
[----:B------:R-:W-:Y:S01]  /*0430*/  IADD3 R9, P6, PT, R8, R3, RZ ;  /* 0x0000000308097210 */ /* 0x000fe20007fde0ff */
[----:B------:R-:W-:-:S03]  /*0440*/  IMAD.SHL.U32 R23, R23, 0x4, RZ ;  /* 0x0000000417177824 */ /* 0x000fc600078e00ff */
[----:B------:R-:W-:Y:S01]  /*0450*/  LEA.HI.X.SX32 R16, R3, R6, 0x1, P6 ;  /* 0x0000000603107211 */ /* 0x000fe200030f0eff */
[----:B-1----:R-:W-:Y:S02]  /*0460*/  VIADD R12, R10, 0x1 ;  /* 0x000000010a0c7836 */ /* 0x002fe40000000000 */
[----:B0-----:R-:W-:Y:S01]  /*0470*/  @P3 FFMA R0, R20, R17, RZ ;  /* 0x0000001114003223 */ /* 0x001fe200000000ff */
[----:B------:R-:W-:Y:S01]  /*0480*/  ISETP.GE.OR P3, PT, R10, R15, !P1 ;  /* 0x0000000f0a00720c */ /* 0x000fe20004f66670 */
[----:B------:R-:W3:Y:S02]  /*0490*/  @P0 LDC R17, c[0x3][0x38] ;  /* 0x00c00e00ff110b82 */ /* 0x000ee40000000800 */
[----:B--2---:R-:W-:-:S10]  /*04a0*/  @P2 FFMA R0, R19, R24, R0 ;  /* 0x0000001813002223 */ /* 0x004fd40000000000 */
[----:B------:R-:W-:-:S04]  /*04b0*/  @!P3 IADD3 R20, P2, PT, R25, UR4, RZ ;  /* 0x000000041914bc10 */ /* 0x000fc8000ff5e0ff */
[----:B------:R-:W-:Y:S02]  /*04c0*/  @!P3 IADD3.X R21, PT, PT, R2, UR5, RZ, P2, !PT ;  /* 0x000000050215bc10 */ /* 0x000fe400097fe4ff */
[----:B------:R-:W-:Y:S01]  /*04d0*/  ISETP.GE.OR P2, PT, R12, R15, !P1 ;  /* 0x0000000f0c00720c */ /* 0x000fe20004f46670 */
[----:B------:R-:W-:-:S03]  /*04e0*/  VIADD R24, R10, 0x2 ;  /* 0x000000020a187836 */ /* 0x000fc60000000000 */
[----:B------:R0:W2:Y:S01]  /*04f0*/  @!P3 LDG.E R21, desc[UR6][R20.64] ;  /* 0x000000061415b981 */ /* 0x0000a2000c1e1900 */
[----:B---3--:R-:W-:-:S08]  /*0500*/  @P0 FFMA R0, R13, R17, R0 ;  /* 0x000000110d000223 */ /* 0x008fd00000000000 */
[----:B------:R-:W-:-:S04]  /*0510*/  @!P2 IADD3 R18, P0, PT, R23, UR4, RZ ;  /* 0x000000041712ac10 */ /* 0x000fc8000ff1e0ff */
[----:B------:R-:W-:Y:S02]  /*0520*/  @!P2 IADD3.X R19, PT, PT, R4, UR5, RZ, P0, !PT ;  /* 0x000000050413ac10 */ /* 0x000fe400087fe4ff */
[----:B------:R-:W-:Y:S01]  /*0530*/  ISETP.GE.OR P0, PT, R24, R15, !P1 ;  /* 0x0000000f1800720c */ /* 0x000fe20004f06670 */
[C---:B------:R-:W-:Y:S01]  /*0540*/  IMAD.SHL.U32 R13, R9.reuse, 0x4, RZ ;  /* 0x00000004090d7824 */ /* 0x040fe200078e00ff */
[----:B------:R-:W-:Y:S02]  /*0550*/  SHF.L.U64.HI R9, R9, 0x2, R16 ;  /* 0x0000000209097819 */ /* 0x000fe40000010210 */
[----:B------:R-:W3:Y:S09]  /*0560*/  @!P2 LDG.E R19, desc[UR6][R18.64] ;  /* 0x000000061213a981 */ /* 0x000ef2000c1e1900 */
[----:B------:R-:W-:Y:S01]  /*0570*/  @!P0 IADD3 R16, P6, PT, R13, UR4, RZ ;  /* 0x000000040d108c10 */ /* 0x000fe2000ffde0ff */
[----:B0-----:R-:W0:Y:S03]  /*0580*/  @!P0 LDC R20, c[0x3][0x8c] ;  /* 0x00c02300ff148b82 */ /* 0x001e260000000800 */
[----:B------:R-:W-:-:S06]  /*0590*/  @!P0 IADD3.X R17, PT, PT, R9, UR5, RZ, P6, !PT ;  /* 0x0000000509118c10 */ /* 0x000fcc000b7fe4ff */
[----:B------:R-:W0:Y:S01]  /*05a0*/  @!P0 LDG.E R17, desc[UR6][R16.64] ;  /* 0x0000000610118981 */ /* 0x000e22000c1e1900 */
[----:B------:R-:W-:Y:S02]  /*05b0*/  ISETP.NE.AND P6, PT, R11, RZ, PT ;  /* 0x000000ff0b00720c */ /* 0x000fe40003fc5270 */
[----:B------:R-:W2:Y:S01]  /*05c0*/  @!P3 LDC R11, c[0x3][0x54] ;  /* 0x00c01500ff0bbb82 */ /* 0x000ea20000000800 */
[----:B------:R-:W-:Y:S02]  /*05d0*/  VIADD R22, R10, 0x3 ;  /* 0x000000030a167836 */ /* 0x000fe40000000000 */
[----:B------:R-:W-:-:S03]  /*05e0*/  IMAD.IADD R3, R3, 0x1, R14 ;  /* 0x0000000103037824 */ /* 0x000fc600078e020e */
[----:B------:R-:W-:Y:S01]  /*05f0*/  ISETP.GE.OR P1, PT, R22, R15, !P1 ;  /* 0x0000000f1600720c */ /* 0x000fe20004f26670 */
[----:B--2---:R-:W-:Y:S02]  /*0600*/  @!P3 FFMA R0, R21, R11, R0 ;  /* 0x0000000b1500b223 */ /* 0x004fe40000000000 */
[----:B------:R-:W3:Y:S02]  /*0610*/  @!P2 LDC R11, c[0x3][0x70] ;  /* 0x00c01c00ff0bab82 */ /* 0x000ee40000000800 */
[----:B---3--:R-:W-:Y:S01]  /*0620*/  @!P2 FFMA R0, R19, R11, R0 ;  /* 0x0000000b1300a223 */ /* 0x008fe20000000000 */
[----:B------:R-:W-:-:S04]  /*0630*/  IMAD.IADD R11, R8, 0x1, R3 ;  /* 0x00000001080b7824 */ /* 0x000fc800078e0203 */
[----:B------:R-:W-:Y:S02]  /*0640*/  IMAD.SHL.U32 R11, R11, 0x4, RZ ;  /* 0x000000040b0b7824 */ /* 0x000fe400078e00ff */
[----:B0-----:R-:W-:Y:S01]  /*0650*/  @!P0 FFMA R0, R17, R20, R0 ;  /* 0x0000001411008223 */ /* 0x001fe20000000000 */
[----:B------:R-:W-:-:S04]  /*0660*/  IADD3 R18, P0, PT, R8, R3, RZ ;  /* 0x0000000308127210 */ /* 0x000fc80007f1e0ff */
[----:B------:R-:W-:Y:S02]  /*0670*/  LEA.HI.X.SX32 R17, R3, R6, 0x1, P0 ;  /* 0x0000000603117211 */ /* 0x000fe400000f0eff */
[----:B------:R-:W-:Y:S02]  /*0680*/  @!P1 IADD3 R16, P0, PT, R11, UR4, RZ ;  /* 0x000000040b109c10 */ /* 0x000fe4000ff1e0ff */
[----:B------:R-:W-:Y:S01]  /*0690*/  SHF.L.U64.HI R6, R18, 0x2, R17 ;  /* 0x0000000212067819 */ /* 0x000fe20000010211 */
[----:B------:R-:W-:Y:S01]  /*06a0*/  VIADD R19, R8, 0xfffffffe ;  /* 0xfffffffe08137836 */ /* 0x000fe20000000000 */
[----:B------:R-:W0:Y:S02]  /*06b0*/  @!P1 LDC R18, c[0x3][0xa8] ;  /* 0x00c02a00ff129b82 */ /* 0x000e240000000800 */
[----:B------:R-:W-:-:S06]  /*06c0*/  @!P1 IADD3.X R17, PT, PT, R6, UR5, RZ, P0, !PT ;  /* 0x0000000506119c10 */ /* 0x000fcc00087fe4ff */
[----:B------:R-:W0:Y:S01]  /*06d0*/  @!P1 LDG.E R17, desc[UR6][R16.64] ;  /* 0x0000000610119981 */ /* 0x000e22000c1e1900 */
[----:B------:R-:W-:-:S04]  /*06e0*/  ISETP.GE.AND P0, PT, R19, R14, PT ;  /* 0x0000000e1300720c */ /* 0x000fc80003f06270 */
[----:B------:R-:W-:-:S04]  /*06f0*/  ISETP.GT.AND P0, PT, R19, -0x1, !P0 ;  /* 0xffffffff1300780c */ /* 0x000fc80004704270 */
[----:B------:R-:W-:-:S13]  /*0700*/  PLOP3.LUT P2, PT, P0, P6, PT, 0x80, 0x8 ;  /* 0x000000000008781c */ /* 0x000fda000074d070 */
[----:B------:R-:W1:Y:S01]  /*0710*/  @P2 LDC R20, c[0x3][0x4] ;  /* 0x00c00100ff142b82 */ /* 0x000e620000000800 */
[----:B0-----:R-:W-:Y:S01]  /*0720*/  @!P1 FFMA R0, R17, R18, R0 ;  /* 0x0000001211009223 */ /* 0x001fe20000000000 */
[----:B------:R-:W-:-:S04]  /*0730*/  @P2 IADD3 R18, P1, PT, R29, UR4, RZ ;  /* 0x000000041d122c10 */ /* 0x000fc8000ff3e0ff */
[----:B------:R-:W-:-:S06]  /*0740*/  @P2 IADD3.X R19, PT, PT, R7, UR5, RZ, P1, !PT ;  /* 0x0000000507132c10 */ /* 0x000fcc0008ffe4ff */
[----:B------:R-:W1:Y:S01]  /*0750*/  @P2 LDG.E R19, desc[UR6][R18.64+0x4] ;  /* 0x0000040612132981 */ /* 0x000e62000c1e1900 */
[----:B------:R-:W-:-:S13]  /*0760*/  PLOP3.LUT P1, PT, P0, P5, PT, 0x80, 0x8 ;  /* 0x000000000008781c */ /* 0x000fda000072b070 */
[----:B------:R-:W0:Y:S01]  /*0770*/  @P1 LDC R16, c[0x3][0x20] ;  /* 0x00c00800ff101b82 */ /* 0x000e220000000800 */
[----:B-1----:R-:W-:Y:S01]  /*0780*/  @P2 FFMA R0, R19, R20, R0 ;  /* 0x0000001413002223 */ /* 0x002fe20000000000 */
[----:B------:R-:W-:-:S04]  /*0790*/  @P1 IADD3 R20, P2, PT, R28, UR4, RZ ;  /* 0x000000041c141c10 */ /* 0x000fc8000ff5e0ff */
[----:B------:R-:W-:-:S06]  /*07a0*/  @P1 IADD3.X R21, PT, PT, R27, UR5, RZ, P2, !PT ;  /* 0x000000051b151c10 */ /* 0x000fcc00097fe4ff */
[----:B------:R-:W0:Y:S01]  /*07b0*/  @P1 LDG.E R21, desc[UR6][R20.64+0x4] ;  /* 0x0000040614151981 */ /* 0x000e22000c1e1900 */
[----:B------:R-:W-:-:S13]  /*07c0*/  PLOP3.LUT P2, PT, P0, P4, PT, 0x80, 0x8 ;  /* 0x000000000008781c */ /* 0x000fda0000749070 */
[----:B------:R-:W1:Y:S01]  /*07d0*/  @P2 LDC R18, c[0x3][0x3c] ;  /* 0x00c00f00ff122b82 */ /* 0x000e620000000800 */
[----:B0-----:R-:W-:Y:S01]  /*07e0*/  @P1 FFMA R0, R21, R16, R0 ;  /* 0x0000001015001223 */ /* 0x001fe20000000000 */
[----:B------:R-:W-:-:S04]  /*07f0*/  @P2 IADD3 R16, P1, PT, R26, UR4, RZ ;  /* 0x000000041a102c10 */ /* 0x000fc8000ff3e0ff */
[----:B------:R-:W-:-:S06]  /*0800*/  @P2 IADD3.X R17, PT, PT, R5, UR5, RZ, P1, !PT ;  /* 0x0000000505112c10 */ /* 0x000fcc0008ffe4ff */
[----:B------:R-:W1:Y:S01]  /*0810*/  @P2 LDG.E R17, desc[UR6][R16.64+0x4] ;  /* 0x0000040610112981 */ /* 0x000e62000c1e1900 */
[----:B------:R-:W-:-:S13]  /*0820*/  ISETP.GE.OR P1, PT, R10, R15, !P0 ;  /* 0x0000000f0a00720c */ /* 0x000fda0004726670 */
[----:B------:R-:W0:Y:S01]  /*0830*/  @!P1 LDC R20, c[0x3][0x58] ;  /* 0x00c01600ff149b82 */ /* 0x000e220000000800 */
[----:B-1----:R-:W-:Y:S01]  /*0840*/  @P2 FFMA R0, R17, R18, R0 ;  /* 0x0000001211002223 */ /* 0x002fe20000000000 */
[----:B------:R-:W-:-:S04]  /*0850*/  @!P1 IADD3 R18, P2, PT, R25, UR4, RZ ;  /* 0x0000000419129c10 */ /* 0x000fc8000ff5e0ff */
[----:B------:R-:W-:-:S06]  /*0860*/  @!P1 IADD3.X R19, PT, PT, R2, UR5, RZ, P2, !PT ;  /* 0x0000000502139c10 */ /* 0x000fcc00097fe4ff */
[----:B------:R-:W0:Y:S01]  /*0870*/  @!P1 LDG.E R19, desc[UR6][R18.64+0x4] ;  /* 0x0000040612139981 */ /* 0x000e22000c1e1900 */
[----:B------:R-:W-:-:S13]  /*0880*/  ISETP.GE.OR P2, PT, R12, R15, !P0 ;  /* 0x0000000f0c00720c */ /* 0x000fda0004746670 */
[----:B------:R-:W1:Y:S01]  /*0890*/  @!P2 LDC R16, c[0x3][0x74] ;  /* 0x00c01d00ff10ab82 */ /* 0x000e620000000800 */
[----:B0-----:R-:W-:Y:S01]  /*08a0*/  @!P1 FFMA R0, R19, R20, R0 ;  /* 0x0000001413009223 */ /* 0x001fe20000000000 */
[----:B------:R-:W-:-:S04]  /*08b0*/  @!P2 IADD3 R20, P1, PT, R23, UR4, RZ ;  /* 0x000000041714ac10 */ /* 0x000fc8000ff3e0ff */
[----:B------:R-:W-:-:S06]  /*08c0*/  @!P2 IADD3.X R21, PT, PT, R4, UR5, RZ, P1, !PT ;  /* 0x000000050415ac10 */ /* 0x000fcc0008ffe4ff */
[----:B------:R-:W1:Y:S01]  /*08d0*/  @!P2 LDG.E R21, desc[UR6][R20.64+0x4] ;  /* 0x000004061415a981 */ /* 0x000e62000c1e1900 */
[----:B------:R-:W-:-:S13]  /*08e0*/  ISETP.GE.OR P1, PT, R24, R15, !P0 ;  /* 0x0000000f1800720c */ /* 0x000fda0004726670 */
[----:B------:R-:W0:Y:S01]  /*08f0*/  @!P1 LDC R18, c[0x3][0x90] ;  /* 0x00c02400ff129b82 */ /* 0x000e220000000800 */
[----:B-1----:R-:W-:Y:S01]  /*0900*/  @!P2 FFMA R0, R21, R16, R0 ;  /* 0x000000101500a223 */ /* 0x002fe20000000000 */
[----:B------:R-:W-:-:S04]  /*0910*/  @!P1 IADD3 R16, P2, PT, R13, UR4, RZ ;  /* 0x000000040d109c10 */ /* 0x000fc8000ff5e0ff */
[----:B------:R-:W-:-:S06]  /*0920*/  @!P1 IADD3.X R17, PT, PT, R9, UR5, RZ, P2, !PT ;  /* 0x0000000509119c10 */ /* 0x000fcc00097fe4ff */
[----:B------:R-:W0:Y:S01]  /*0930*/  @!P1 LDG.E R17, desc[UR6][R16.64+0x4] ;  /* 0x0000040610119981 */ /* 0x000e22000c1e1900 */
[----:B------:R-:W-:Y:S01]  /*0940*/  ISETP.GE.OR P0, PT, R22, R15, !P0 ;  /* 0x0000000f1600720c */ /* 0x000fe20004706670 */
[----:B------:R-:W-:-:S12]  /*0950*/  VIADD R21, R8, 0xffffffff ;  /* 0xffffffff08157836 */ /* 0x000fd80000000000 */
[----:B------:R-:W1:Y:S01]  /*0960*/  @!P0 LDC R20, c[0x3][0xac] ;  /* 0x00c02b00ff148b82 */ /* 0x000e620000000800 */
[----:B0-----:R-:W-:Y:S01]  /*0970*/  @!P1 FFMA R0, R17, R18, R0 ;  /* 0x0000001211009223 */ /* 0x001fe20000000000 */
[----:B------:R-:W-:-:S04]  /*0980*/  @!P0 IADD3 R18, P1, PT, R11, UR4, RZ ;  /* 0x000000040b128c10 */ /* 0x000fc8000ff3e0ff */
[----:B------:R-:W-:-:S06]  /*0990*/  @!P0 IADD3.X R19, PT, PT, R6, UR5, RZ, P1, !PT ;  /* 0x0000000506138c10 */ /* 0x000fcc0008ffe4ff */
[----:B------:R-:W1:Y:S01]  /*09a0*/  @!P0 LDG.E R19, desc[UR6][R18.64+0x4] ;  /* 0x0000040612138981 */ /* 0x000e62000c1e1900 */
[----:B------:R-:W-:-:S04]  /*09b0*/  ISETP.GE.AND P1, PT, R21, R14, PT ;  /* 0x0000000e1500720c */ /* 0x000fc80003f26270 */
[----:B------:R-:W-:-:S04]  /*09c0*/  ISETP.GT.AND P1, PT, R21, -0x1, !P1 ;  /* 0xffffffff1500780c */ /* 0x000fc80004f24270 */
[----:B------:R-:W-:Y:S01]  /*09d0*/  PLOP3.LUT P2, PT, P1, P6, PT, 0x80, 0x8 ;  /* 0x000000000008781c */ /* 0x000fe20000f4d070 */
[----:B-1----:R-:W-:-:S12]  /*09e0*/  @!P0 FFMA R0, R19, R20, R0 ;  /* 0x0000001413008223 */ /* 0x002fd80000000000 */
[----:B------:R-:W-:Y:S01]  /*09f0*/  @P2 IADD3 R16, P0, PT, R29, UR4, RZ ;  /* 0x000000041d102c10 */ /* 0x000fe2000ff1e0ff */
[----:B------:R-:W0:Y:S03]  /*0a00*/  @P2 LDC R20, c[0x3][0x8] ;  /* 0x00c00200ff142b82 */ /* 0x000e260000000800 */
        /* <DEDUP_REMOVED lines=14> */
[----:B------:R-:W-:-:S13]  /*0af0*/  ISETP.GE.OR P0, PT, R10, R15, !P1 ;  /* 0x0000000f0a00720c */ /* 0x000fda0004f06670 */
[----:B------:R-:W1:Y:S01]  /*0b00*/  @!P0 LDC R20, c[0x3][0x5c] ;  /* 0x00c01700ff148b82 */ /* 0x000e620000000800 */
[----:B0-----:R-:W-:Y:S01]  /*0b10*/  @P2 FFMA R0, R19, R16, R0 ;  /* 0x0000001013002223 */ /* 0x001fe20000000000 */
        /* <DEDUP_REMOVED lines=21> */
[----:B------:R-:W-:-:S04]  /*0c70*/  ISETP.GE.AND P0, PT, R8, R14, PT ;  /* 0x0000000e0800720c */ /* 0x000fc80003f06270 */
[----:B------:R-:W-:-:S04]  /*0c80*/  ISETP.GT.AND P0, PT, R8, -0x1, !P0 ;  /* 0xffffffff0800780c */ /* 0x000fc80004704270 */
[----:B------:R-:W-:Y:S01]  /*0c90*/  PLOP3.LUT P2, PT, P0, P6, PT, 0x80, 0x8 ;  /* 0x000000000008781c */ /* 0x000fe2000074d070 */
[----:B0-----:R-:W-:-:S12]  /*0ca0*/  @!P1 FFMA R0, R17, R20, R0 ;  /* 0x0000001411009223 */ /* 0x001fd80000000000 */
        /* <DEDUP_REMOVED lines=34> */
[----:B------:R-:W-:Y:S01]  /*0ed0*/  ISETP.GE.OR P0, PT, R22, R15, !P0 ;  /* 0x0000000f1600720c */ /* 0x000fe20004706670 */
[----:B------:R-:W-:-:S12]  /*0ee0*/  VIADD R21, R8, 0x1 ;  /* 0x0000000108157836 */ /* 0x000fd80000000000 */
        /* <DEDUP_REMOVED lines=58> */
[----:B------:R-:W-:Y:S01]  /*1290*/  PLOP3.LUT P1, PT, P0, P5, PT, 0x80, 0x8 ;  /* 0x000000000008781c */ /* 0x000fe2000072b070 */
[----:B-1----:R-:W-:-:S12]  /*12a0*/  @P2 FFMA R0, R21, R18, R0 ;  /* 0x0000001215002223 */ /* 0x002fd80000000000 */
        /* <DEDUP_REMOVED lines=27> */
[----:B------:R1:W0:Y:S01]  /*1460*/  @!P3 LDG.E R19, desc[UR6][R18.64+0x14] ;  /* 0x000014061213b981 */ /* 0x000222000c1e1900 */
[----:B------:R-:W-:Y:S01]  /*1470*/  ISETP.GE.OR P1, PT, R22, R15, !P0 ;  /* 0x0000000f1600720c */ /* 0x000fe20004726670 */
[----:B------:R-:W-:-:S12]  /*1480*/  VIADD R17, R8, 0x3 ;  /* 0x0000000308117836 */ /* 0x000fd80000000000 */
[----:B-1----:R-:W1:Y:S01]  /*1490*/  @!P1 LDC R18, c[0x3][0xbc] ;  /* 0x00c02f00ff129b82 */ /* 0x002e620000000800 */
[----:B0-----:R-:W-:Y:S01]  /*14a0*/  @!P3 FFMA R0, R19, R20, R0 ;  /* 0x000000141300b223 */ /* 0x001fe20000000000 */
[----:B------:R-:W-:-:S04]  /*14b0*/  @!P1 IADD3 R20, P0, PT, R11, UR4, RZ ;  /* 0x000000040b149c10 */ /* 0x000fc8000ff1e0ff */
[----:B------:R-:W-:-:S06]  /*14c0*/  @!P1 IADD3.X R21, PT, PT, R6, UR5, RZ, P0, !PT ;  /* 0x0000000506159c10 */ /* 0x000fcc00087fe4ff */
[----:B------:R-:W1:Y:S01]  /*14d0*/  @!P1 LDG.E R21, desc[UR6][R20.64+0x14] ;  /* 0x0000140614159981 */ /* 0x000e62000c1e1900 */
[----:B------:R-:W-:-:S04]  /*14e0*/  ISETP.GE.AND P0, PT, R17, R14, PT ;  /* 0x0000000e1100720c */ /* 0x000fc80003f06270 */
[----:B------:R-:W-:-:S04]  /*14f0*/  ISETP.GT.AND P0, PT, R17, -0x1, !P0 ;  /* 0xffffffff1100780c */ /* 0x000fc80004704270 */
[----:B------:R-:W-:Y:S02]  /*1500*/  PLOP3.LUT P6, PT, P0, P6, PT, 0x80, 0x8 ;  /* 0x000000000008781c */ /* 0x000fe400007cd070 */
[----:B------:R-:W-:Y:S02]  /*1510*/  PLOP3.LUT P5, PT, P0, P5, PT, 0x80, 0x8 ;  /* 0x000000000008781c */ /* 0x000fe400007ab070 */
[----:B------:R-:W-:Y:S02]  /*1520*/  PLOP3.LUT P4, PT, P0, P4, PT, 0x80, 0x8 ;  /* 0x000000000008781c */ /* 0x000fe40000789070 */
[----:B------:R-:W-:-:S07]  /*1530*/  ISETP.GE.OR P3, PT, R10, R15, !P0 ;  /* 0x0000000f0a00720c */ /* 0x000fce0004766670 */
[----:B------:R-:W-:-:S04]  /*1540*/  @P6 IADD3 R16, P2, PT, R29, UR4, RZ ;  /* 0x000000041d106c10 */ /* 0x000fc8000ff5e0ff */
[----:B------:R-:W-:Y:S02]  /*1550*/  @P6 IADD3.X R17, PT, PT, R7, UR5, RZ, P2, !PT ;  /* 0x0000000507116c10 */ /* 0x000fe400097fe4ff */
[----:B------:R-:W-:Y:S02]  /*1560*/  ISETP.GE.OR P2, PT, R12, R15, !P0 ;  /* 0x0000000f0c00720c */ /* 0x000fe40004746670 */
[----:B------:R-:W-:Y:S01]  /*1570*/  P2R R7, PR, RZ, 0x40 ;  /* 0x00000040ff077803 */ /* 0x000fe20000000000 */
[----:B------:R-:W0:Y:S01]  /*1580*/  @P4 LDC R12, c[0x3][0x50] ;  /* 0x00c01400ff0c4b82 */ /* 0x000e220000000800 */
[----:B-1----:R-:W-:Y:S01]  /*1590*/  @!P1 FFMA R0, R21, R18, R0 ;  /* 0x0000001215009223 */ /* 0x002fe20000000000 */
[----:B------:R-:W-:-:S04]  /*15a0*/  @P5 IADD3 R28, P1, PT, R28, UR4, RZ ;  /* 0x000000041c1c5c10 */ /* 0x000fc8000ff3e0ff */
[----:B------:R-:W-:Y:S02]  /*15b0*/  @P5 IADD3.X R29, PT, PT, R27, UR5, RZ, P1, !PT ;  /* 0x000000051b1d5c10 */ /* 0x000fe40008ffe4ff */
[----:B------:R-:W-:-:S04]  /*15c0*/  @P4 IADD3 R26, P1, PT, R26, UR4, RZ ;  /* 0x000000041a1a4c10 */ /* 0x000fc8000ff3e0ff */
[----:B------:R-:W-:Y:S01]  /*15d0*/  @P4 IADD3.X R27, PT, PT, R5, UR5, RZ, P1, !PT ;  /* 0x00000005051b4c10 */ /* 0x000fe20008ffe4ff */
[----:B------:R-:W2:Y:S01]  /*15e0*/  @P5 LDG.E R29, desc[UR6][R28.64+0x18] ;  /* 0x000018061c1d5981 */ /* 0x000ea2000c1e1900 */
[----:B------:R-:W-:-:S04]  /*15f0*/  @!P3 IADD3 R18, P1, PT, R25, UR4, RZ ;  /* 0x000000041912bc10 */ /* 0x000fc8000ff3e0ff */
[----:B------:R-:W-:Y:S01]  /*1600*/  @!P3 IADD3.X R19, PT, PT, R2, UR5, RZ, P1, !PT ;  /* 0x000000050213bc10 */ /* 0x000fe20008ffe4ff */
[----:B------:R-:W0:Y:S01]  /*1610*/  @P4 LDG.E R27, desc[UR6][R26.64+0x18] ;  /* 0x000018061a1b4981 */ /* 0x000e22000c1e1900 */
[----:B------:R-:W-:-:S04]  /*1620*/  @!P2 IADD3 R20, P1, PT, R23, UR4, RZ ;  /* 0x000000041714ac10 */ /* 0x000fc8000ff3e0ff */
[----:B------:R-:W-:Y:S01]  /*1630*/  @!P2 IADD3.X R21, PT, PT, R4, UR5, RZ, P1, !PT ;  /* 0x000000050415ac10 */ /* 0x000fe20008ffe4ff */
[----:B------:R-:W3:Y:S01]  /*1640*/  @!P3 LDG.E R19, desc[UR6][R18.64+0x18] ;  /* 0x000018061213b981 */ /* 0x000ee2000c1e1900 */
[-C--:B------:R-:W-:Y:S02]  /*1650*/  ISETP.GE.OR P1, PT, R24, R15.reuse, !P0 ;  /* 0x0000000f1800720c */ /* 0x080fe40004726670 */
[----:B------:R-:W-:Y:S02]  /*1660*/  ISETP.GE.OR P0, PT, R22, R15, !P0 ;  /* 0x0000000f1600720c */ /* 0x000fe40004706670 */
[----:B------:R-:W4:Y:S01]  /*1670*/  @!P2 LDG.E R21, desc[UR6][R20.64+0x18] ;  /* 0x000018061415a981 */ /* 0x000f22000c1e1900 */
[----:B------:R-:W4:Y:S08]  /*1680*/  @!P2 LDC R15, c[0x3][0x88] ;  /* 0x00c02200ff0fab82 */ /* 0x000f300000000800 */
[----:B------:R-:W-:-:S02]  /*1690*/  @!P1 IADD3 R4, P6, PT, R13, UR4, RZ ;  /* 0x000000040d049c10 */ /* 0x000fc4000ffde0ff */
[----:B------:R-:W3:Y:S02]  /*16a0*/  @!P3 LDC R13, c[0x3][0x6c] ;  /* 0x00c01b00ff0dbb82 */ /* 0x000ee40000000800 */
[----:B------:R-:W-:Y:S02]  /*16b0*/  @!P1 IADD3.X R5, PT, PT, R9, UR5, RZ, P6, !PT ;  /* 0x0000000509059c10 */ /* 0x000fe4000b7fe4ff */
[----:B------:R-:W-:-:S04]  /*16c0*/  @!P0 IADD3 R10, P6, PT, R11, UR4, RZ ;  /* 0x000000040b0a8c10 */ /* 0x000fc8000ffde0ff */
[----:B------:R-:W-:Y:S01]  /*16d0*/  @!P0 IADD3.X R11, PT, PT, R6, UR5, RZ, P6, !PT ;  /* 0x00000005060b8c10 */ /* 0x000fe2000b7fe4ff */
[----:B------:R-:W5:Y:S01]  /*16e0*/  @!P1 LDG.E R5, desc[UR6][R4.64+0x18] ;  /* 0x0000180604059981 */ /* 0x000f62000c1e1900 */
[----:B------:R-:W-:Y:S01]  /*16f0*/  ISETP.NE.AND P6, PT, R7, RZ, PT ;  /* 0x000000ff0700720c */ /* 0x000fe20003fc5270 */
[----:B------:R-:W2:Y:S03]  /*1700*/  @P5 LDC R9, c[0x3][0x34] ;  /* 0x00c00d00ff095b82 */ /* 0x000ea60000000800 */
[----:B------:R-:W5:Y:S05]  /*1710*/  @!P0 LDG.E R11, desc[UR6][R10.64+0x18] ;  /* 0x000018060a0b8981 */ /* 0x000f6a000c1e1900 */
[----:B------:R-:W1:Y:S04]  /*1720*/  LDC.64 R6, c[0x0][0x388] ;  /* 0x0000e200ff067b82 */ /* 0x000e680000000a00 */
[----:B------:R1:W2:Y:S04]  /*1730*/  @P6 LDG.E R17, desc[UR6][R16.64+0x18] ;  /* 0x0000180610116981 */ /* 0x0002a8000c1e1900 */
[----:B------:R-:W2:Y:S08]  /*1740*/  @P6 LDC R2, c[0x3][0x18] ;  /* 0x00c00600ff026b82 */ /* 0x000eb00000000800 */
[----:B-1----:R-:W5:Y:S01]  /*1750*/  @!P1 LDC R16, c[0x3][0xa4] ;  /* 0x00c02900ff109b82 */ /* 0x002f620000000800 */
[----:B------:R-:W-:-:S04]  /*1760*/  IMAD R3, R14, -0x3, R3 ;  /* 0xfffffffd0e037824 */ /* 0x000fc800078e0203 */
[----:B------:R-:W-:-:S04]  /*1770*/  IMAD.IADD R3, R8, 0x1, R3 ;  /* 0x0000000108037824 */ /* 0x000fc800078e0203 */
[----:B------:R-:W-:-:S04]  /*1780*/  IMAD.WIDE R6, R3, 0x4, R6 ;  /* 0x0000000403067825 */ /* 0x000fc800078e0206 */
[----:B--2---:R-:W-:Y:S02]  /*1790*/  @P6 FFMA R0, R17, R2, R0 ;  /* 0x0000000211006223 */ /* 0x004fe40000000000 */
[----:B------:R-:W1:Y:S02]  /*17a0*/  @!P0 LDC R2, c[0x3][0xc0] ;  /* 0x00c03000ff028b82 */ /* 0x000e640000000800 */
[----:B------:R-:W-:-:S04]  /*17b0*/  @P5 FFMA R0, R29, R9, R0 ;  /* 0x000000091d005223 */ /* 0x000fc80000000000 */
[----:B0-----:R-:W-:-:S04]  /*17c0*/  @P4 FFMA R0, R27, R12, R0 ;  /* 0x0000000c1b004223 */ /* 0x001fc80000000000 */
[----:B---3--:R-:W-:-:S04]  /*17d0*/  @!P3 FFMA R0, R19, R13, R0 ;  /* 0x0000000d1300b223 */ /* 0x008fc80000000000 */
[----:B----4-:R-:W-:-:S04]  /*17e0*/  @!P2 FFMA R0, R21, R15, R0 ;  /* 0x0000000f1500a223 */ /* 0x010fc80000000000 */
[----:B-----5:R-:W-:-:S04]  /*17f0*/  @!P1 FFMA R0, R5, R16, R0 ;  /* 0x0000001005009223 */ /* 0x020fc80000000000 */
[----:B-1----:R-:W-:-:S05]  /*1800*/  @!P0 FFMA R0, R11, R2, R0 ;  /* 0x000000020b008223 */ /* 0x002fca0000000000 */
[----:B------:R-:W-:Y:S01]  /*1810*/  STG.E desc[UR6][R6.64], R0 ;  /* 0x0000000006007986 */ /* 0x000fe2000c101906 */
[----:B------:R-:W-:Y:S05]  /*1820*/  EXIT ;  /* 0x000000000000794d */ /* 0x000fea0003800000 */
.L_x_0:
[----:B------:R-:W-:-:S00]  /*1830*/  BRA `(.L_x_0) ;  /* 0xfffffffc00fc7947 */ /* 0x000fc0000383ffff */
[----:B------:R-:W-:-:S00]  /*1840*/  NOP ;  /* 0x0000000000007918 */ /* 0x000fc00000000000 */
        /* <DEDUP_REMOVED lines=11> */
.L_x_10:


//--------------------- .text._Z20conv_2d_basic_kernelPKfPfiiS0_i --------------------------
	.section	.text._Z20conv_2d_basic_kernelPKfPfiiS0_i,"ax",@progbits
	.align	128
        .global         _Z20conv_2d_basic_kernelPKfPfiiS0_i
        .type           _Z20conv_2d_basic_kernelPKfPfiiS0_i,@function
        .size           _Z20conv_2d_basic_kernelPKfPfiiS0_i,(.L_x_11 - _Z20conv_2d_basic_kernelPKfPfiiS0_i)
        .other          _Z20conv_2d_basic_kernelPKfPfiiS0_i,@"STO_CUDA_ENTRY STV_DEFAULT"
_Z20conv_2d_basic_kernelPKfPfiiS0_i:
.text._Z20conv_2d_basic_kernelPKfPfiiS0_i:
[----:B------:R-:W-:Y:S01]  /*0000*/  LDC R1, c[0x0][0x37c] ;  /* 0x0000df00ff017b82 */ /* 0x000fe20000000800 */
[----:B------:R-:W0:Y:S01]  /*0010*/  S2R R3, SR_TID.X ;  /* 0x0000000000037919 */ /* 0x000e220000002100 */
[----:B------:R-:W1:Y:S06]  /*0020*/  LDCU UR4, c[0x0][0x3a0] ;  /* 0x00007400ff0477ac */ /* 0x000e6c0008000800 */
[----:B------:R-:W0:Y:S01]  /*0030*/  S2UR UR5, SR_CTAID.X ;  /* 0x00000000000579c3 */ /* 0x000e220000002500 */
[----:B------:R-:W2:Y:S01]  /*0040*/  S2R R5, SR_TID.Y ;  /* 0x0000000000057919 */ /* 0x000ea20000002200 */
[----:B------:R-:W3:Y:S06]  /*0050*/  LDCU.64 UR6, c[0x0][0x358] ;  /* 0x00006b00ff0677ac */ /* 0x000eec0008000a00 */
[----:B------:R-:W0:Y:S08]  /*0060*/  LDC R0, c[0x0][0x360] ;  /* 0x0000d800ff007b82 */ /* 0x000e300000000800 */
[----:B------:R-:W2:Y:S01]  /*0070*/  S2UR UR8, SR_CTAID.Y ;  /* 0x00000000000879c3 */ /* 0x000ea20000002600 */
[----:B-1----:R-:W-:-:S07]  /*0080*/  UISETP.GE.AND UP0, UPT, UR4, URZ, UPT ;  /* 0x000000ff0400728c */ /* 0x002fce000bf06270 */
[----:B------:R-:W2:Y:S01]  /*0090*/  LDC R2, c[0x0][0x364] ;  /* 0x0000d900ff027b82 */ /* 0x000ea20000000800 */
[----:B0-----:R-:W-:Y:S02]  /*00a0*/  IMAD R0, R0, UR5, R3 ;  /* 0x0000000500007c24 */ /* 0x001fe4000f8e0203 */
[----:B--2---:R-:W-:Y:S02]  /*00b0*/  IMAD R3, R2, UR8, R5 ;  /* 0x0000000802037c24 */ /* 0x004fe4000f8e0205 */
[----:B------:R-:W-:Y:S01]  /*00c0*/  HFMA2 R2, -RZ, RZ, 0, 0 ;  /* 0x00000000ff027431 */ /* 0x000fe200000001ff */
[----:B---3--:R-:W-:Y:S06]  /*00d0*/  BRA.U !UP0, `(.L_x_1) ;  /* 0x0000001108947547 */ /* 0x008fec000b800000 */
[----:B------:R-:W-:Y:S01]  /*00e0*/  IMAD.MOV.U32 R2, RZ, RZ, RZ ;  /* 0x000000ffff027224 */ /* 0x000fe200078e00ff */
[----:B------:R-:W-:Y:S01]  /*00f0*/  MOV R5, RZ ;  /* 0x000000ff00057202 */ /* 0x000fe20000000f00 */
[----:B------:R-:W-:-:S12]  /*0100*/  ULEA UR4, UR4, 0x8, 0x4 ;  /* 0x0000000804047891 */ /* 0x000fd8000f8e20ff */
.L_x_8:
[----:B------:R-:W0:Y:S01]  /*0110*/  LDCU UR8, c[0x0][0x3a0] ;  /* 0x00007400ff0877ac */ /* 0x000e220008000800 */
[----:B------:R-:W1:Y:S01]  /*0120*/  LDC R6, c[0x0][0x3a0] ;  /* 0x0000e800ff067b82 */ /* 0x000e620000000800 */
[----:B------:R-:W-:Y:S01]  /*0130*/  MOV R22, RZ ;  /* 0x000000ff00167202 */ /* 0x000fe20000000f00 */
[----:B------:R-:W2:Y:S01]  /*0140*/  LDCU UR5, c[0x0][0x390] ;  /* 0x00007200ff0577ac */ /* 0x000ea20008000800 */
[----:B0-----:R-:W-:-:S04]  /*0150*/  USHF.L.U32 UR9, UR8, 0x1, URZ ;  /* 0x0000000108097899 */ /* 0x001fc800080006ff */
[----:B------:R-:W-:Y:S01]  /*0160*/  UISETP.GE.AND UP0, UPT, UR9, 0x7, UPT ;  /* 0x000000070900788c */ /* 0x000fe2000bf06270 */
[----:B--2---:R-:W-:Y:S01]  /*0170*/  IMAD.U32 R29, RZ, RZ, UR5 ;  /* 0x00000005ff1d7e24 */ /* 0x004fe2000f8e00ff */
[----:B-1----:R-:W-:-:S04]  /*0180*/  IADD3 R4, PT, PT, R5, -R6, R0 ;  /* 0x8000000605047210 */ /* 0x002fc80007ffe000 */
[----:B------:R-:W-:-:S04]  /*0190*/  ISETP.GE.AND P0, PT, R4, R29, PT ;  /* 0x0000001d0400720c */ /* 0x000fc80003f06270 */
[----:B------:R-:W-:Y:S01]  /*01a0*/  ISETP.GT.AND P0, PT, R4, -0x1, !P0 ;  /* 0xffffffff0400780c */ /* 0x000fe20004704270 */
[----:B------:R-:W-:-:S12]  /*01b0*/  BRA.U !UP0, `(.L_x_2) ;  /* 0x0000000908847547 */ /* 0x000fd8000b800000 */
[----:B------:R-:W0:Y:S01]  /*01c0*/  LDC R15, c[0x0][0x390] ;  /* 0x0000e400ff0f7b82 */ /* 0x000e220000000800 */
[----:B------:R-:W-:Y:S01]  /*01d0*/  VIADD R14, R3, -UR8 ;  /* 0x80000008030e7c36 */ /* 0x000fe20008000000 */
[C---:B------:R-:W-:Y:S01]  /*01e0*/  LEA R12, R6.reuse, R5, 0x3 ;  /* 0x00000005060c7211 */ /* 0x040fe200078e18ff */
[--C-:B------:R-:W-:Y:S01]  /*01f0*/  IMAD R7, R6, 0xe, R5.reuse ;  /* 0x0000000e06077824 */ /* 0x100fe200078e0205 */
[----:B------:R-:W-:Y:S01]  /*0200*/  VIMNMX R18, PT, PT, RZ, UR9, !PT ;  /* 0x00000009ff127c48 */ /* 0x000fe2000ffe0100 */
[C---:B------:R-:W-:Y:S01]  /*0210*/  IMAD R4, R14.reuse, R29, R0 ;  /* 0x0000001d0e047224 */ /* 0x040fe200078e0200 */
[----:B------:R-:W-:Y:S01]  /*0220*/  IADD3 R22, PT, PT, R14, 0x6, RZ ;  /* 0x000000060e167810 */ /* 0x000fe20007ffe0ff */
[--C-:B------:R-:W-:Y:S01]  /*0230*/  IMAD R8, R6, 0xc, R5.reuse ;  /* 0x0000000c06087824 */ /* 0x100fe200078e0205 */
[----:B------:R-:W-:Y:S01]  /*0240*/  IADD3 R26, PT, PT, R14, 0x7, RZ ;  /* 0x000000070e1a7810 */ /* 0x000fe20007ffe0ff */
[C-C-:B------:R-:W-:Y:S01]  /*0250*/  IMAD R9, R6.reuse, 0xa, R5.reuse ;  /* 0x0000000a06097824 */ /* 0x140fe200078e0205 */
[C---:B------:R-:W-:Y:S01]  /*0260*/  IADD3 R11, PT, PT, R5.reuse, -R6, R4 ;  /* 0x80000006050b7210 */ /* 0x040fe20007ffe004 */
[--C-:B------:R-:W-:Y:S01]  /*0270*/  IMAD R17, R6, 0x6, R5.reuse ;  /* 0x0000000606117824 */ /* 0x100fe200078e0205 */
[----:B------:R-:W-:Y:S01]  /*0280*/  IADD3 R18, PT, PT, R18, 0x1, RZ ;  /* 0x0000000112127810 */ /* 0x000fe20007ffe0ff */
[----:B------:R-:W-:Y:S01]  /*0290*/  IMAD R13, R6, 0x4, R5 ;  /* 0x00000004060d7824 */ /* 0x000fe200078e0205 */
[C---:B------:R-:W-:Y:S01]  /*02a0*/  IADD3 R6, PT, PT, R14.reuse, 0x4, RZ ;  /* 0x000000040e067810 */ /* 0x040fe20007ffe0ff */
[----:B------:R-:W-:Y:S01]  /*02b0*/  VIADD R4, R14, 0x2 ;  /* 0x000000020e047836 */ /* 0x000fe20000000000 */
[----:B------:R-:W-:Y:S01]  /*02c0*/  LOP3.LUT R18, R18, 0x7ffffff8, RZ, 0xc0, !PT ;  /* 0x7ffffff812127812 */ /* 0x000fe200078ec0ff */
[C---:B------:R-:W-:Y:S01]  /*02d0*/  VIADD R20, R14.reuse, 0x5 ;  /* 0x000000050e147836 */ /* 0x040fe20000000000 */
[C---:B------:R-:W-:Y:S01]  /*02e0*/  IADD3 R16, PT, PT, R5.reuse, UR9, RZ ;  /* 0x0000000905107c10 */ /* 0x040fe2000fffe0ff */
[----:B------:R-:W-:Y:S01]  /*02f0*/  VIADD R19, R14, 0x3 ;  /* 0x000000030e137836 */ /* 0x000fe20000000000 */
[----:B------:R-:W1:Y:S01]  /*0300*/  LDCU UR5, c[0x0][0x394] ;  /* 0x00007280ff0577ac */ /* 0x000e620008000800 */
[----:B------:R-:W-:-:S02]  /*0310*/  VIADD R10, R5, 0x3 ;  /* 0x00000003050a7836 */ /* 0x000fc40000000000 */
[-C--:B0-----:R-:W-:Y:S02]  /*0320*/  IMAD R21, R14, R15.reuse, R15 ;  /* 0x0000000f0e157224 */ /* 0x081fe400078e020f */
[-CC-:B------:R-:W-:Y:S02]  /*0330*/  IMAD R25, R22, R15.reuse, R0.reuse ;  /* 0x0000000f16197224 */ /* 0x180fe400078e0200 */
[-CC-:B------:R-:W-:Y:S01]  /*0340*/  IMAD R14, R4, R15.reuse, R0.reuse ;  /* 0x0000000f040e7224 */ /* 0x180fe200078e0200 */
[----:B------:R-:W-:Y:S01]  /*0350*/  IADD3 R24, PT, PT, R0, -UR8, R21 ;  /* 0x8000000800187c10 */ /* 0x000fe2000fffe015 */
[-CC-:B------:R-:W-:Y:S01]  /*0360*/  IMAD R21, R6, R15.reuse, R0.reuse ;  /* 0x0000000f06157224 */ /* 0x180fe200078e0200 */
[----:B------:R-:W-:Y:S01]  /*0370*/  IADD3 R28, PT, PT, R25, -UR8, RZ ;  /* 0x80000008191c7c10 */ /* 0x000fe2000fffe0ff */
[--C-:B------:R-:W-:Y:S01]  /*0380*/  IMAD R23, R20, R15, R0.reuse ;  /* 0x0000000f14177224 */ /* 0x100fe200078e0200 */
[----:B------:R-:W-:Y:S01]  /*0390*/  IADD3 R24, PT, PT, R24, R5, RZ ;  /* 0x0000000518187210 */ /* 0x000fe20007ffe0ff */
[-CC-:B------:R-:W-:Y:S01]  /*03a0*/  IMAD R6, R26, R15.reuse, R0.reuse ;  /* 0x0000000f1a067224 */ /* 0x180fe200078e0200 */
[----:B------:R-:W-:Y:S01]  /*03b0*/  IADD3 R22, PT, PT, R21, -UR8, RZ ;  /* 0x8000000815167c10 */ /* 0x000fe2000fffe0ff */
[----:B------:R-:W-:-:S02]  /*03c0*/  IMAD R15, R19, R15, R0 ;  /* 0x0000000f130f7224 */ /* 0x000fc400078e0200 */
[----:B------:R-:W-:Y:S01]  /*03d0*/  VIADD R20, R14, -UR8 ;  /* 0x800000080e147c36 */ /* 0x000fe20008000000 */
[----:B------:R-:W-:Y:S01]  /*03e0*/  IADD3 R25, PT, PT, R6, -UR8, RZ ;  /* 0x8000000806197c10 */ /* 0x000fe2000fffe0ff */
[----:B------:R-:W-:Y:S01]  /*03f0*/  VIADD R26, R23, -UR8 ;  /* 0x80000008171a7c36 */ /* 0x000fe20008000000 */
[-C--:B------:R-:W-:Y:S01]  /*0400*/  IADD3 R21, PT, PT, R22, R5.reuse, RZ ;  /* 0x0000000516157210 */ /* 0x080fe20007ffe0ff */
[----:B------:R-:W-:Y:S01]  /*0410*/  VIADD R14, R15, -UR8 ;  /* 0x800000080f0e7c36 */ /* 0x000fe20008000000 */
[-C--:B------:R-:W-:Y:S01]  /*0420*/  IADD3 R23, PT, PT, R28, R5.reuse, RZ ;  /* 0x000000051c177210 */ /* 0x080fe20007ffe0ff */
[----:B------:R-:W-:Y:S01]  /*0430*/  IMAD.MOV R4, RZ, RZ, -R18 ;  /* 0x000000ffff047224 */ /* 0x000fe200078e0a12 */
[----:B------:R-:W-:Y:S01]  /*0440*/  IADD3 R25, PT, PT, R25, R5, RZ ;  /* 0x0000000519197210 */ /* 0x000fe20007ffe0ff */
[--C-:B------:R-:W-:Y:S02]  /*0450*/  IMAD.IADD R20, R20, 0x1, R5.reuse ;  /* 0x0000000114147824 */ /* 0x100fe400078e0205 */
[----:B------:R-:W-:-:S02]  /*0460*/  IMAD.IADD R22, R26, 0x1, R5 ;  /* 0x000000011a167824 */ /* 0x000fc400078e0205 */
[----:B-1----:R-:W-:-:S07]  /*0470*/  IMAD.IADD R6, R14, 0x1, R5 ;  /* 0x000000010e067824 */ /* 0x002fce00078e0205 */
.L_x_3:
[----:B------:R-:W-:-:S05]  /*0480*/  VIADD R14, R19, 0xfffffffd ;  /* 0xfffffffd130e7836 */ /* 0x000fca0000000000 */
[----:B------:R-:W-:-:S04]  /*0490*/  ISETP.GE.AND P1, PT, R14, UR5, PT ;  /* 0x000000050e007c0c */ /* 0x000fc8000bf26270 */
[----:B------:R-:W-:-:S04]  /*04a0*/  ISETP.GT.AND P1, PT, R14, -0x1, !P1 ;  /* 0xffffffff0e00780c */ /* 0x000fc80004f24270 */
[----:B------:R-:W-:-:S13]  /*04b0*/  PLOP3.LUT P1, PT, P0, P1, PT, 0x80, 0x8 ;  /* 0x000000000008781c */ /* 0x000fda0000723070 */
[----:B------:R-:W0:Y:S01]  /*04c0*/  @P1 LDC.64 R14, c[0x0][0x398] ;  /* 0x0000e600ff0e1b82 */ /* 0x000e220000000a00 */
[----:B------:R-:W-:-:S05]  /*04d0*/  @P1 IADD3 R29, PT, PT, R10, -0x3, RZ ;  /* 0xfffffffd0a1d1810 */ /* 0x000fca0007ffe0ff */
[----:B0-----:R-:W-:Y:S02]  /*04e0*/  @P1 IMAD.WIDE.U32 R28, R29, 0x4, R14 ;  /* 0x000000041d1c1825 */ /* 0x001fe400078e000e */
[----:B------:R-:W0:Y:S04]  /*04f0*/  @P1 LDC.64 R14, c[0x0][0x380] ;  /* 0x0000e000ff0e1b82 */ /* 0x000e280000000a00 */
[----:B------:R-:W2:Y:S01]  /*0500*/  @P1 LDG.E R29, desc[UR6][R28.64] ;  /* 0x000000061c1d1981 */ /* 0x000ea2000c1e1900 */
[----:B0-----:R-:W-:-:S06]  /*0510*/  @P1 IMAD.WIDE R26, R11, 0x4, R14 ;  /* 0x000000040b1a1825 */ /* 0x001fcc00078e020e */
[----:B------:R-:W2:Y:S01]  /*0520*/  @P1 LDG.E R26, desc[UR6][R26.64] ;  /* 0x000000061a1a1981 */ /* 0x000ea2000c1e1900 */
[----:B------:R-:W-:-:S05]  /*0530*/  VIADD R14, R19, 0xfffffffe ;  /* 0xfffffffe130e7836 */ /* 0x000fca0000000000 */
[----:B------:R-:W-:-:S04]  /*0540*/  ISETP.GE.AND P2, PT, R14, UR5, PT ;  /* 0x000000050e007c0c */ /* 0x000fc8000bf46270 */
[----:B------:R-:W-:-:S04]  /*0550*/  ISETP.GT.AND P2, PT, R14, -0x1, !P2 ;  /* 0xffffffff0e00780c */ /* 0x000fc80005744270 */
[----:B------:R-:W-:-:S13]  /*0560*/  PLOP3.LUT P2, PT, P0, P2, PT, 0x80, 0x8 ;  /* 0x000000000008781c */ /* 0x000fda0000745070 */
[----:B------:R-:W0:Y:S01]  /*0570*/  @P2 LDC.64 R14, c[0x0][0x398] ;  /* 0x0000e600ff0e2b82 */ /* 0x000e220000000a00 */
[----:B--2---:R-:W-:Y:S01]  /*0580*/  @P1 FFMA R2, R29, R26, R2 ;  /* 0x0000001a1d021223 */ /* 0x004fe20000000002 */
[----:B------:R-:W-:-:S05]  /*0590*/  @P2 IADD3 R29, PT, PT, R16, 0x1, RZ ;  /* 0x00000001101d2810 */ /* 0x000fca0007ffe0ff */
        /* <DEDUP_REMOVED lines=16> */
[----:B------:R0:W2:Y:S01]  /*06a0*/  @P1 LDG.E R26, desc[UR6][R26.64] ;  /* 0x000000061a1a1981 */ /* 0x0000a2000c1e1900 */
[----:B------:R-:W-:-:S04]  /*06b0*/  ISETP.GE.AND P2, PT, R19, UR5, PT ;  /* 0x0000000513007c0c */ /* 0x000fc8000bf46270 */
[----:B------:R-:W-:-:S04]  /*06c0*/  ISETP.GT.AND P2, PT, R19, -0x1, !P2 ;  /* 0xffffffff1300780c */ /* 0x000fc80005744270 */
[----:B------:R-:W-:-:S13]  /*06d0*/  PLOP3.LUT P2, PT, P0, P2, PT, 0x80, 0x8 ;  /* 0x000000000008781c */ /* 0x000fda0000745070 */
[----:B------:R-:W1:Y:S01]  /*06e0*/  @P2 LDC.64 R14, c[0x0][0x398] ;  /* 0x0000e600ff0e2b82 */ /* 0x000e620000000a00 */
[----:B0-----:R-:W-:Y:S02]  /*06f0*/  @P2 VIADD R27, R17, 0x3 ;  /* 0x00000003111b2836 */ /* 0x001fe40000000000 */
[----:B--2---:R-:W-:Y:S02]  /*0700*/  @P1 FFMA R2, R29, R26, R2 ;  /* 0x0000001a1d021223 */ /* 0x004fe40000000002 */
[----:B-1----:R-:W-:-:S03]  /*0710*/  @P2 IMAD.WIDE.U32 R26, R27, 0x4, R14 ;  /* 0x000000041b1a2825 */ /* 0x002fc600078e000e */
[----:B------:R-:W0:Y:S03]  /*0720*/  @P2 LDC.64 R14, c[0x0][0x380] ;  /* 0x0000e000ff0e2b82 */ /* 0x000e260000000a00 */
[----:B------:R-:W2:Y:S01]  /*0730*/  @P2 LDG.E R27, desc[UR6][R26.64] ;  /* 0x000000061a1b2981 */ /* 0x000ea2000c1e1900 */
[----:B0-----:R-:W-:-:S06]  /*0740*/  @P2 IMAD.WIDE R28, R6, 0x4, R14 ;  /* 0x00000004061c2825 */ /* 0x001fcc00078e020e */
[----:B------:R-:W2:Y:S01]  /*0750*/  @P2 LDG.E R28, desc[UR6][R28.64] ;  /* 0x000000061c1c2981 */ /* 0x000ea2000c1e1900 */
[----:B------:R-:W-:-:S04]  /*0760*/  IADD3 R14, PT, PT, R19, 0x1, RZ ;  /* 0x00000001130e7810 */ /* 0x000fc80007ffe0ff */
[----:B------:R-:W-:-:S04]  /*0770*/  ISETP.GE.AND P1, PT, R14, UR5, PT ;  /* 0x000000050e007c0c */ /* 0x000fc8000bf26270 */
[----:B------:R-:W-:-:S04]  /*0780*/  ISETP.GT.AND P1, PT, R14, -0x1, !P1 ;  /* 0xffffffff0e00780c */ /* 0x000fc80004f24270 */
[----:B------:R-:W-:-:S13]  /*0790*/  PLOP3.LUT P1, PT, P0, P1, PT, 0x80, 0x8 ;  /* 0x000000000008781c */ /* 0x000fda0000723070 */
[----:B------:R-:W0:Y:S01]  /*07a0*/  @P1 LDC.64 R14, c[0x0][0x398] ;  /* 0x0000e600ff0e1b82 */ /* 0x000e220000000a00 */
[----:B--2---:R-:W-:Y:S01]  /*07b0*/  @P2 FFMA R2, R27, R28, R2 ;  /* 0x0000001c1b022223 */ /* 0x004fe20000000002 */
[----:B------:R-:W-:-:S04]  /*07c0*/  @P1 VIADD R27, R12, 0x4 ;  /* 0x000000040c1b1836 */ /* 0x000fc80000000000 */
[----:B0-----:R-:W-:Y:S02]  /*07d0*/  @P1 IMAD.WIDE.U32 R26, R27, 0x4, R14 ;  /* 0x000000041b1a1825 */ /* 0x001fe400078e000e */
[----:B------:R-:W0:Y:S04]  /*07e0*/  @P1 LDC.64 R14, c[0x0][0x380] ;  /* 0x0000e000ff0e1b82 */ /* 0x000e280000000a00 */
        /* <DEDUP_REMOVED lines=27> */
[----:B------:R-:W-:-:S04]  /*09a0*/  IADD3 R14, PT, PT, R19, 0x4, RZ ;  /* 0x00000004130e7810 */ /* 0x000fc80007ffe0ff */
[----:B------:R-:W-:-:S04]  /*09b0*/  ISETP.GE.AND P2, PT, R14, UR5, PT ;  /* 0x000000050e007c0c */ /* 0x000fc8000bf46270 */
[----:B------:R-:W-:Y:S01]  /*09c0*/  ISETP.GT.AND P2, PT, R14, -0x1, !P2 ;  /* 0xffffffff0e00780c */ /* 0x000fe20005744270 */
[----:B0-----:R-:W0:Y:S03]  /*09d0*/  LDC R29, c[0x0][0x390] ;  /* 0x0000e400ff1d7b82 */ /* 0x001e260000000800 */
[----:B------:R-:W-:-:S13]  /*09e0*/  PLOP3.LUT P2, PT, P0, P2, PT, 0x80, 0x8 ;  /* 0x000000000008781c */ /* 0x000fda0000745070 */
[----:B------:R-:W1:Y:S01]  /*09f0*/  @P2 LDC.64 R14, c[0x0][0x398] ;  /* 0x0000e600ff0e2b82 */ /* 0x000e620000000a00 */
[----:B--2---:R-:W-:Y:S01]  /*0a00*/  @P1 FFMA R2, R27, R28, R2 ;  /* 0x0000001c1b021223 */ /* 0x004fe20000000002 */
[----:B------:R-:W-:-:S04]  /*0a10*/  @P2 VIADD R27, R7, 0x7 ;  /* 0x00000007071b2836 */ /* 0x000fc80000000000 */
[----:B-1----:R-:W-:Y:S02]  /*0a20*/  @P2 IMAD.WIDE.U32 R26, R27, 0x4, R14 ;  /* 0x000000041b1a2825 */ /* 0x002fe400078e000e */
[----:B------:R-:W1:Y:S04]  /*0a30*/  @P2 LDC.64 R14, c[0x0][0x380] ;  /* 0x0000e000ff0e2b82 */ /* 0x000e680000000a00 */
[----:B------:R-:W2:Y:S01]  /*0a40*/  @P2 LDG.E R27, desc[UR6][R26.64] ;  /* 0x000000061a1b2981 */ /* 0x000ea2000c1e1900 */
[----:B-1----:R-:W-:-:S06]  /*0a50*/  @P2 IMAD.WIDE R14, R25, 0x4, R14 ;  /* 0x00000004190e2825 */ /* 0x002fcc00078e020e */
[----:B------:R-:W2:Y:S01]  /*0a60*/  @P2 LDG.E R14, desc[UR6][R14.64] ;  /* 0x000000060e0e2981 */ /* 0x000ea2000c1e1900 */
[----:B------:R-:W-:Y:S01]  /*0a70*/  IADD3 R4, PT, PT, R4, 0x8, RZ ;  /* 0x0000000804047810 */ /* 0x000fe20007ffe0ff */
[----:B------:R-:W-:Y:S01]  /*0a80*/  VIADD R17, R17, UR4 ;  /* 0x0000000411117c36 */ /* 0x000fe20008000000 */
[----:B------:R-:W-:Y:S01]  /*0a90*/  IADD3 R19, PT, PT, R19, 0x8, RZ ;  /* 0x0000000813137810 */ /* 0x000fe20007ffe0ff */
[----:B------:R-:W-:Y:S01]  /*0aa0*/  VIADD R13, R13, UR4 ;  /* 0x000000040d0d7c36 */ /* 0x000fe20008000000 */
[----:B------:R-:W-:Y:S01]  /*0ab0*/  ISETP.NE.AND P1, PT, R4, RZ, PT ;  /* 0x000000ff0400720c */ /* 0x000fe20003f25270 */
[----:B------:R-:W-:Y:S01]  /*0ac0*/  VIADD R8, R8, UR4 ;  /* 0x0000000408087c36 */ /* 0x000fe20008000000 */
[----:B------:R-:W-:Y:S01]  /*0ad0*/  IADD3 R10, PT, PT, R10, UR4, RZ ;  /* 0x000000040a0a7c10 */ /* 0x000fe2000fffe0ff */
[C---:B0-----:R-:W-:Y:S01]  /*0ae0*/  IMAD R24, R29.reuse, 0x8, R24 ;  /* 0x000000081d187824 */ /* 0x041fe200078e0218 */
[----:B------:R-:W-:Y:S01]  /*0af0*/  IADD3 R16, PT, PT, R16, UR4, RZ ;  /* 0x0000000410107c10 */ /* 0x000fe2000fffe0ff */
[C---:B------:R-:W-:Y:S01]  /*0b00*/  IMAD R22, R29.reuse, 0x8, R22 ;  /* 0x000000081d167824 */ /* 0x040fe200078e0216 */
[----:B------:R-:W-:Y:S01]  /*0b10*/  IADD3 R12, PT, PT, R12, UR4, RZ ;  /* 0x000000040c0c7c10 */ /* 0x000fe2000fffe0ff */
[----:B------:R-:W-:Y:S01]  /*0b20*/  IMAD R11, R29, 0x8, R11 ;  /* 0x000000081d0b7824 */ /* 0x000fe200078e020b */
[----:B------:R-:W-:-:S02]  /*0b30*/  IADD3 R9, PT, PT, R9, UR4, RZ ;  /* 0x0000000409097c10 */ /* 0x000fc4000fffe0ff */
[----:B------:R-:W-:Y:S02]  /*0b40*/  IADD3 R7, PT, PT, R7, UR4, RZ ;  /* 0x0000000407077c10 */ /* 0x000fe4000fffe0ff */
[C---:B------:R-:W-:Y:S02]  /*0b50*/  LEA R6, R29.reuse, R6, 0x3 ;  /* 0x000000061d067211 */ /* 0x040fe400078e18ff */
[C---:B------:R-:W-:Y:S02]  /*0b60*/  LEA R20, R29.reuse, R20, 0x3 ;  /* 0x000000141d147211 */ /* 0x040fe400078e18ff */
[C---:B------:R-:W-:Y:S02]  /*0b70*/  LEA R21, R29.reuse, R21, 0x3 ;  /* 0x000000151d157211 */ /* 0x040fe400078e18ff */
[C---:B------:R-:W-:Y:S02]  /*0b80*/  LEA R23, R29.reuse, R23, 0x3 ;  /* 0x000000171d177211 */ /* 0x040fe400078e18ff */
[----:B------:R-:W-:Y:S01]  /*0b90*/  LEA R25, R29, R25, 0x3 ;  /* 0x000000191d197211 */ /* 0x000fe200078e18ff */
[----:B--2---:R-:W-:Y:S01]  /*0ba0*/  @P2 FFMA R2, R27, R14, R2 ;  /* 0x0000000e1b022223 */ /* 0x004fe20000000002 */
[----:B------:R-:W-:Y:S06]  /*0bb0*/  @P1 BRA `(.L_x_3) ;  /* 0xfffffff800301947 */ /* 0x000fec000383ffff */
[----:B------:R-:W-:-:S07]  /*0bc0*/  MOV R22, R18 ;  /* 0x0000001200167202 */ /* 0x000fce0000000f00 */
.L_x_2:
[----:B------:R-:W0:Y:S01]  /*0bd0*/  LDC R10, c[0x0][0x3a0] ;  /* 0x0000e800ff0a7b82 */ /* 0x000e220000000800 */
[----:B------:R-:W1:Y:S01]  /*0be0*/  LDCU UR5, c[0x0][0x3a0] ;  /* 0x00007400ff0577ac */ /* 0x000e620008000800 */
[----:B------:R-:W2:Y:S01]  /*0bf0*/  LDCU UR8, c[0x0][0x394] ;  /* 0x00007280ff0877ac */ /* 0x000ea20008000800 */
[C---:B0-----:R-:W-:Y:S01]  /*0c00*/  SHF.L.U32 R4, R10.reuse, 0x1, RZ ;  /* 0x000000010a047819 */ /* 0x041fe200000006ff */
[----:B------:R-:W-:Y:S01]  /*0c10*/  IMAD.IADD R7, R3, 0x1, -R10 ;  /* 0x0000000103077824 */ /* 0x000fe200078e0a0a */
[----:B------:R-:W-:Y:S02]  /*0c20*/  LEA R8, R10, 0x1, 0x1 ;  /* 0x000000010a087811 */ /* 0x000fe400078e08ff */
[----:B------:R-:W-:-:S04]  /*0c30*/  VIMNMX R4, PT, PT, RZ, R4, !PT ;  /* 0x00000004ff047248 */ /* 0x000fc80007fe0100 */
[C---:B------:R-:W-:Y:S02]  /*0c40*/  LOP3.LUT R6, R4.reuse, 0x6, RZ, 0xc0, !PT ;  /* 0x0000000604067812 */ /* 0x040fe400078ec0ff */
[----:B------:R-:W-:Y:S02]  /*0c50*/  LOP3.LUT P5, RZ, R4, 0x2, RZ, 0xc0, !PT ;  /* 0x0000000204ff7812 */ /* 0x000fe400078ac0ff */
[----:B------:R-:W-:Y:S02]  /*0c60*/  ISETP.GE.U32.AND P1, PT, R6, 0x3, PT ;  /* 0x000000030600780c */ /* 0x000fe40003f26070 */
[----:B-1----:R-:W-:-:S11]  /*0c70*/  IADD3 R6, PT, PT, R5, -UR5, R0 ;  /* 0x8000000505067c10 */ /* 0x002fd6000fffe000 */
[----:B--2---:R-:W-:Y:S05]  /*0c80*/  @!P1 BRA `(.L_x_4) ;  /* 0x0000000000e49947 */ /* 0x004fea0003800000 */
[----:B------:R-:W0:Y:S01]  /*0c90*/  LDCU UR5, c[0x0][0x394] ;  /* 0x00007280ff0577ac */ /* 0x000e220008000800 */
[----:B------:R-:W-:-:S04]  /*0ca0*/  IADD3 R18, PT, PT, R7, R22, RZ ;  /* 0x0000001607127210 */ /* 0x000fc80007ffe0ff */
[C---:B------:R-:W-:Y:S01]  /*0cb0*/  IADD3 R12, PT, PT, R18.reuse, 0x1, RZ ;  /* 0x00000001120c7810 */ /* 0x040fe20007ffe0ff */
[C---:B------:R-:W-:Y:S01]  /*0cc0*/  VIADD R23, R18.reuse, 0x2 ;  /* 0x0000000212177836 */ /* 0x040fe20000000000 */
[C---:B------:R-:W-:Y:S02]  /*0cd0*/  IADD3 R9, PT, PT, R18.reuse, 0x3, RZ ;  /* 0x0000000312097810 */ /* 0x040fe40007ffe0ff */
[----:B0-----:R-:W-:Y:S02]  /*0ce0*/  ISETP.GE.AND P1, PT, R18, UR5, PT ;  /* 0x0000000512007c0c */ /* 0x001fe4000bf26270 */
[----:B------:R-:W-:Y:S02]  /*0cf0*/  ISETP.GE.AND P2, PT, R12, UR5, PT ;  /* 0x000000050c007c0c */ /* 0x000fe4000bf46270 */
[----:B------:R-:W-:Y:S02]  /*0d00*/  ISETP.GT.AND P1, PT, R18, -0x1, !P1 ;  /* 0xffffffff1200780c */ /* 0x000fe40004f24270 */
[----:B------:R-:W-:-:S02]  /*0d10*/  ISETP.GT.AND P2, PT, R12, -0x1, !P2 ;  /* 0xffffffff0c00780c */ /* 0x000fc40005744270 */
[----:B------:R-:W-:Y:S02]  /*0d20*/  PLOP3.LUT P1, PT, P0, P1, PT, 0x80, 0x8 ;  /* 0x000000000008781c */ /* 0x000fe40000723070 */
[----:B------:R-:W-:Y:S02]  /*0d30*/  PLOP3.LUT P2, PT, P0, P2, PT, 0x80, 0x8 ;  /* 0x000000000008781c */ /* 0x000fe40000745070 */
[----:B------:R-:W-:Y:S02]  /*0d40*/  ISETP.GE.AND P4, PT, R23, UR5, PT ;  /* 0x0000000517007c0c */ /* 0x000fe4000bf86270 */
[----:B------:R-:W-:Y:S02]  /*0d50*/  ISETP.GE.AND P3, PT, R9, UR5, PT ;  /* 0x0000000509007c0c */ /* 0x000fe4000bf66270 */
[----:B------:R-:W-:Y:S02]  /*0d60*/  ISETP.GT.AND P4, PT, R23, -0x1, !P4 ;  /* 0xffffffff1700780c */ /* 0x000fe40006784270 */
[----:B------:R-:W-:-:S02]  /*0d70*/  ISETP.GT.AND P3, PT, R9, -0x1, !P3 ;  /* 0xffffffff0900780c */ /* 0x000fc40005f64270 */
[----:B------:R-:W-:Y:S01]  /*0d80*/  PLOP3.LUT P4, PT, P0, P4, PT, 0x80, 0x8 ;  /* 0x000000000008781c */ /* 0x000fe20000789070 */
[----:B------:R-:W0:Y:S01]  /*0d90*/  @P1 LDC.64 R10, c[0x0][0x398] ;  /* 0x0000e600ff0a1b82 */ /* 0x000e220000000a00 */
[----:B------:R-:W-:Y:S01]  /*0da0*/  @P1 IMAD R13, R22, R8, R5 ;  /* 0x00000008160d1224 */ /* 0x000fe200078e0205 */
[----:B------:R-:W-:-:S06]  /*0db0*/  PLOP3.LUT P3, PT, P0, P3, PT, 0x80, 0x8 ;  /* 0x000000000008781c */ /* 0x000fcc0000767070 */
[----:B------:R-:W1:Y:S08]  /*0dc0*/  @P1 LDC.64 R26, c[0x0][0x380] ;  /* 0x0000e000ff1a1b82 */ /* 0x000e700000000a00 */
[----:B------:R-:W2:Y:S08]  /*0dd0*/  @P2 LDC.64 R14, c[0x0][0x398] ;  /* 0x0000e600ff0e2b82 */ /* 0x000eb00000000a00 */
[----:B------:R-:W3:Y:S01]  /*0de0*/  @P2 LDC.64 R16, c[0x0][0x380] ;  /* 0x0000e000ff102b82 */ /* 0x000ee20000000a00 */
[----:B0-----:R-:W-:-:S04]  /*0df0*/  @P1 IMAD.WIDE.U32 R10, R13, 0x4, R10 ;  /* 0x000000040d0a1825 */ /* 0x001fc800078e000a */
[-C--:B------:R-:W-:Y:S01]  /*0e00*/  @P1 IMAD R13, R18, R29.reuse, R6 ;  /* 0x0000001d120d1224 */ /* 0x080fe200078e0206 */
[----:B------:R0:W4:Y:S01]  /*0e10*/  @P1 LDG.E R25, desc[UR6][R10.64] ;  /* 0x000000060a191981 */ /* 0x000122000c1e1900 */
[----:B------:R-:W-:Y:S02]  /*0e20*/  @P2 IMAD R18, R22, R8, R8 ;  /* 0x0000000816122224 */ /* 0x000fe400078e0208 */
[----:B------:R-:W-:Y:S02]  /*0e30*/  @P2 IMAD R21, R12, R29, R6 ;  /* 0x0000001d0c152224 */ /* 0x000fe400078e0206 */
[----:B-1----:R-:W-:Y:S01]  /*0e40*/  @P1 IMAD.WIDE R26, R13, 0x4, R26 ;  /* 0x000000040d1a1825 */ /* 0x002fe200078e021a */
[----:B------:R-:W-:Y:S01]  /*0e50*/  @P2 IADD3 R19, PT, PT, R18, R5, RZ ;  /* 0x0000000512132210 */ /* 0x000fe20007ffe0ff */
[----:B------:R-:W1:Y:S02]  /*0e60*/  @P4 LDC.64 R12, c[0x0][0x380] ;  /* 0x0000e000ff0c4b82 */ /* 0x000e640000000a00 */
[----:B------:R-:W-:Y:S01]  /*0e70*/  @P4 VIADD R28, R22, 0x2 ;  /* 0x00000002161c4836 */ /* 0x000fe20000000000 */
[----:B------:R-:W4:Y:S01]  /*0e80*/  @P1 LDG.E R24, desc[UR6][R26.64] ;  /* 0x000000061a181981 */ /* 0x000f22000c1e1900 */
[----:B--2---:R-:W-:-:S04]  /*0e90*/  @P2 IMAD.WIDE.U32 R14, R19, 0x4, R14 ;  /* 0x00000004130e2825 */ /* 0x004fc800078e000e */
[----:B0-----:R-:W0:Y:S01]  /*0ea0*/  @P4 LDC.64 R10, c[0x0][0x398] ;  /* 0x0000e600ff0a4b82 */ /* 0x001e220000000a00 */
[----:B---3--:R-:W-:Y:S01]  /*0eb0*/  @P2 IMAD.WIDE R16, R21, 0x4, R16 ;  /* 0x0000000415102825 */ /* 0x008fe200078e0210 */
[----:B------:R-:W2:Y:S06]  /*0ec0*/  @P2 LDG.E R15, desc[UR6][R14.64] ;  /* 0x000000060e0f2981 */ /* 0x000eac000c1e1900 */
[----:B------:R-:W3:Y:S01]  /*0ed0*/  @P3 LDC.64 R18, c[0x0][0x398] ;  /* 0x0000e600ff123b82 */ /* 0x000ee20000000a00 */
[----:B------:R5:W2:Y:S07]  /*0ee0*/  @P2 LDG.E R16, desc[UR6][R16.64] ;  /* 0x0000000610102981 */ /* 0x000aae000c1e1900 */
[----:B------:R-:W3:Y:S01]  /*0ef0*/  @P3 LDC.64 R20, c[0x0][0x380] ;  /* 0x0000e000ff143b82 */ /* 0x000ee20000000a00 */
[----:B------:R-:W-:-:S02]  /*0f00*/  @P4 IMAD R28, R28, R8, R5 ;  /* 0x000000081c1c4224 */ /* 0x000fc400078e0205 */
[-CC-:B-----5:R-:W-:Y:S01]  /*0f10*/  @P4 IMAD R17, R23, R29.reuse, R6.reuse ;  /* 0x0000001d17114224 */ /* 0x1a0fe200078e0206 */
[----:B------:R-:W-:Y:S01]  /*0f20*/  @P3 IADD3 R23, PT, PT, R22, 0x3, RZ ;  /* 0x0000000316173810 */ /* 0x000fe20007ffe0ff */
[----:B------:R-:W-:Y:S02]  /*0f30*/  @P3 IMAD R9, R9, R29, R6 ;  /* 0x0000001d09093224 */ /* 0x000fe400078e0206 */
[----:B-1----:R-:W-:-:S04]  /*0f40*/  @P4 IMAD.WIDE R12, R17, 0x4, R12 ;  /* 0x00000004110c4825 */ /* 0x002fc800078e020c */
[----:B0-----:R-:W-:Y:S02]  /*0f50*/  @P4 IMAD.WIDE.U32 R10, R28, 0x4, R10 ;  /* 0x000000041c0a4825 */ /* 0x001fe400078e000a */
[----:B------:R-:W5:Y:S02]  /*0f60*/  @P4 LDG.E R12, desc[UR6][R12.64] ;  /* 0x000000060c0c4981 */ /* 0x000f64000c1e1900 */
[----:B------:R-:W-:Y:S02]  /*0f70*/  @P3 IMAD R23, R23, R8, R5 ;  /* 0x0000000817173224 */ /* 0x000fe400078e0205 */
[----:B------:R-:W5:Y:S02]  /*0f80*/  @P4 LDG.E R11, desc[UR6][R10.64] ;  /* 0x000000060a0b4981 */ /* 0x000f64000c1e1900 */
[----:B---3--:R-:W-:-:S04]  /*0f90*/  @P3 IMAD.WIDE.U32 R18, R23, 0x4, R18 ;  /* 0x0000000417123825 */ /* 0x008fc800078e0012 */
[----:B------:R-:W-:Y:S02]  /*0fa0*/  @P3 IMAD.WIDE R20, R9, 0x4, R20 ;  /* 0x0000000409143825 */ /* 0x000fe400078e0214 */
[----:B------:R-:W3:Y:S04]  /*0fb0*/  @P3 LDG.E R19, desc[UR6][R18.64] ;  /* 0x0000000612133981 */ /* 0x000ee8000c1e1900 */
[----:B------:R-:W3:Y:S01]  /*0fc0*/  @P3 LDG.E R20, desc[UR6][R20.64] ;  /* 0x0000000614143981 */ /* 0x000ee2000c1e1900 */
[----:B------:R-:W-:Y:S01]  /*0fd0*/  IADD3 R22, PT, PT, R22, 0x4, RZ ;  /* 0x0000000416167810 */ /* 0x000fe20007ffe0ff */
[----:B----4-:R-:W-:-:S04]  /*0fe0*/  @P1 FFMA R2, R25, R24, R2 ;  /* 0x0000001819021223 */ /* 0x010fc80000000002 */
[----:B--2---:R-:W-:-:S04]  /*0ff0*/  @P2 FFMA R2, R15, R16, R2 ;  /* 0x000000100f022223 */ /* 0x004fc80000000002 */
[----:B-----5:R-:W-:-:S04]  /*1000*/  @P4 FFMA R2, R11, R12, R2 ;  /* 0x0000000c0b024223 */ /* 0x020fc80000000002 */
[----:B---3--:R-:W-:-:S07]  /*1010*/  @P3 FFMA R2, R19, R20, R2 ;  /* 0x0000001413023223 */ /* 0x008fce0000000002 */
.L_x_4:
[----:B------:R-:W-:Y:S05]  /*1020*/  @!P5 BRA `(.L_x_5) ;  /* 0x000000000074d947 */ /* 0x000fea0003800000 */
[----:B------:R-:W0:Y:S01]  /*1030*/  LDCU UR5, c[0x0][0x394] ;  /* 0x00007280ff0577ac */ /* 0x000e220008000800 */
[----:B------:R-:W-:-:S05]  /*1040*/  IMAD.IADD R9, R7, 0x1, R22 ;  /* 0x0000000107097824 */ /* 0x000fca00078e0216 */
[C---:B------:R-:W-:Y:S02]  /*1050*/  IADD3 R18, PT, PT, R9.reuse, 0x1, RZ ;  /* 0x0000000109127810 */ /* 0x040fe40007ffe0ff */
[C---:B0-----:R-:W-:Y:S02]  /*1060*/  ISETP.GE.AND P1, PT, R9.reuse, UR5, PT ;  /* 0x0000000509007c0c */ /* 0x041fe4000bf26270 */
[C---:B------:R-:W-:Y:S02]  /*1070*/  ISETP.GE.AND P2, PT, R18.reuse, UR5, PT ;  /* 0x0000000512007c0c */ /* 0x040fe4000bf46270 */
[----:B------:R-:W-:Y:S02]  /*1080*/  ISETP.GT.AND P1, PT, R9, -0x1, !P1 ;  /* 0xffffffff0900780c */ /* 0x000fe40004f24270 */
[----:B------:R-:W-:Y:S02]  /*1090*/  ISETP.GT.AND P2, PT, R18, -0x1, !P2 ;  /* 0xffffffff1200780c */ /* 0x000fe40005744270 */
[----:B------:R-:W-:-:S02]  /*10a0*/  PLOP3.LUT P1, PT, P0, P1, PT, 0x80, 0x8 ;  /* 0x000000000008781c */ /* 0x000fc40000723070 */
[----:B------:R-:W-:-:S11]  /*10b0*/  PLOP3.LUT P2, PT, P0, P2, PT, 0x80, 0x8 ;  /* 0x000000000008781c */ /* 0x000fd60000745070 */
[----:B------:R-:W0:Y:S01]  /*10c0*/  @P1 LDC.64 R14, c[0x0][0x398] ;  /* 0x0000e600ff0e1b82 */ /* 0x000e220000000a00 */
[CC--:B------:R-:W-:Y:S02]  /*10d0*/  @P1 IMAD R19, R22.reuse, R8.reuse, R5 ;  /* 0x0000000816131224 */ /* 0x0c0fe400078e0205 */
[----:B------:R-:W-:Y:S02]  /*10e0*/  @P2 IMAD R20, R22, R8, R8 ;  /* 0x0000000816142224 */ /* 0x000fe400078e0208 */
[----:B------:R-:W-:-:S03]  /*10f0*/  @P1 IMAD R9, R9, R29, R6 ;  /* 0x0000001d09091224 */ /* 0x000fc600078e0206 */
[----:B------:R-:W1:Y:S08]  /*1100*/  @P1 LDC.64 R16, c[0x0][0x380] ;  /* 0x0000e000ff101b82 */ /* 0x000e700000000a00 */
[----:B------:R-:W2:Y:S08]  /*1110*/  @P2 LDC.64 R12, c[0x0][0x398] ;  /* 0x0000e600ff0c2b82 */ /* 0x000eb00000000a00 */
[----:B------:R-:W3:Y:S01]  /*1120*/  @P2 LDC.64 R10, c[0x0][0x380] ;  /* 0x0000e000ff0a2b82 */ /* 0x000ee20000000a00 */
[----:B0-----:R-:W-:Y:S01]  /*1130*/  @P1 IMAD.WIDE.U32 R14, R19, 0x4, R14 ;  /* 0x00000004130e1825 */ /* 0x001fe200078e000e */
[----:B------:R-:W-:-:S05]  /*1140*/  @P2 IADD3 R19, PT, PT, R20, R5, RZ ;  /* 0x0000000514132210 */ /* 0x000fca0007ffe0ff */
[----:B------:R-:W4:Y:S01]  /*1150*/  @P1 LDG.E R15, desc[UR6][R14.64] ;  /* 0x000000060e0f1981 */ /* 0x000f22000c1e1900 */
[----:B-1----:R-:W-:-:S04]  /*1160*/  @P1 IMAD.WIDE R16, R9, 0x4, R16 ;  /* 0x0000000409101825 */ /* 0x002fc800078e0210 */
[----:B------:R-:W-:Y:S02]  /*1170*/  @P2 IMAD R9, R18, R29, R6 ;  /* 0x0000001d12092224 */ /* 0x000fe400078e0206 */
[----:B------:R-:W4:Y:S01]  /*1180*/  @P1 LDG.E R17, desc[UR6][R16.64] ;  /* 0x0000000610111981 */ /* 0x000f22000c1e1900 */
[----:B--2---:R-:W-:-:S06]  /*1190*/  @P2 IMAD.WIDE.U32 R12, R19, 0x4, R12 ;  /* 0x00000004130c2825 */ /* 0x004fcc00078e000c */
[----:B------:R-:W2:Y:S01]  /*11a0*/  @P2 LDG.E R13, desc[UR6][R12.64] ;  /* 0x000000060c0d2981 */ /* 0x000ea2000c1e1900 */
[----:B---3--:R-:W-:-:S06]  /*11b0*/  @P2 IMAD.WIDE R10, R9, 0x4, R10 ;  /* 0x00000004090a2825 */ /* 0x008fcc00078e020a */
[----:B------:R-:W2:Y:S01]  /*11c0*/  @P2 LDG.E R11, desc[UR6][R10.64] ;  /* 0x000000060a0b2981 */ /* 0x000ea2000c1e1900 */
[----:B------:R-:W-:Y:S02]  /*11d0*/  VIADD R22, R22, 0x2 ;  /* 0x0000000216167836 */ /* 0x000fe40000000000 */
[----:B----4-:R-:W-:-:S04]  /*11e0*/  @P1 FFMA R2, R15, R17, R2 ;  /* 0x000000110f021223 */ /* 0x010fc80000000002 */
[----:B--2---:R-:W-:-:S07]  /*11f0*/  @P2 FFMA R2, R13, R11, R2 ;  /* 0x0000000b0d022223 */ /* 0x004fce0000000002 */
.L_x_5:
[----:B------:R-:W-:Y:S01]  /*1200*/  IADD3 R9, PT, PT, R7, R22, RZ ;  /* 0x0000001607097210 */ /* 0x000fe20007ffe0ff */
[----:B------:R-:W-:Y:S03]  /*1210*/  BSSY.RECONVERGENT B0, `(.L_x_6) ;  /* 0x000000e000007945 */ /* 0x000fe60003800200 */
[----:B------:R-:W-:-:S04]  /*1220*/  ISETP.GE.AND P1, PT, R9, UR8, PT ;  /* 0x0000000809007c0c */ /* 0x000fc8000bf26270 */
[----:B------:R-:W-:-:S04]  /*1230*/  ISETP.GT.AND P1, PT, R9, -0x1, !P1 ;  /* 0xffffffff0900780c */ /* 0x000fc80004f24270 */
[----:B------:R-:W-:-:S13]  /*1240*/  PLOP3.LUT P1, PT, P0, P1, PT, 0x80, 0x8 ;  /* 0x000000000008781c */ /* 0x000fda0000723070 */
[----:B------:R-:W-:Y:S05]  /*1250*/  @!P1 BRA `(.L_x_7) ;  /* 0x0000000000249947 */ /* 0x000fea0003800000 */
[----:B------:R-:W0:Y:S01]  /*1260*/  LDC.64 R12, c[0x0][0x398] ;  /* 0x0000e600ff0c7b82 */ /* 0x000e220000000a00 */
[----:B------:R-:W-:Y:S02]  /*1270*/  IMAD R7, R22, R8, R5 ;  /* 0x0000000816077224 */ /* 0x000fe400078e0205 */
[----:B------:R-:W-:-:S05]  /*1280*/  IMAD R29, R9, R29, R6 ;  /* 0x0000001d091d7224 */ /* 0x000fca00078e0206 */
[----:B------:R-:W1:Y:S01]  /*1290*/  LDC.64 R10, c[0x0][0x380] ;  /* 0x0000e000ff0a7b82 */ /* 0x000e620000000a00 */
[----:B0-----:R-:W-:-:S06]  /*12a0*/  IMAD.WIDE.U32 R6, R7, 0x4, R12 ;  /* 0x0000000407067825 */ /* 0x001fcc00078e000c */
[----:B------:R-:W2:Y:S01]  /*12b0*/  LDG.E R7, desc[UR6][R6.64] ;  /* 0x0000000606077981 */ /* 0x000ea2000c1e1900 */
[----:B-1----:R-:W-:-:S06]  /*12c0*/  IMAD.WIDE R10, R29, 0x4, R10 ;  /* 0x000000041d0a7825 */ /* 0x002fcc00078e020a */
[----:B------:R-:W2:Y:S02]  /*12d0*/  LDG.E R10, desc[UR6][R10.64] ;  /* 0x000000060a0a7981 */ /* 0x000ea4000c1e1900 */
[----:B--2---:R-:W-:-:S07]  /*12e0*/  FFMA R2, R7, R10, R2 ;  /* 0x0000000a07027223 */ /* 0x004fce0000000002 */
.L_x_7:
[----:B------:R-:W-:Y:S05]  /*12f0*/  BSYNC.RECONVERGENT B0 ;  /* 0x0000000000007941 */ /* 0x000fea0003800200 */
.L_x_6:
[C---:B------:R-:W-:Y:S02]  /*1300*/  ISETP.NE.AND P0, PT, R5.reuse, R4, PT ;  /* 0x000000040500720c */ /* 0x040fe40003f05270 */
[----:B------:R-:W-:-:S11]  /*1310*/  IADD3 R5, PT, PT, R5, 0x1, RZ ;  /* 0x0000000105057810 */ /* 0x000fd60007ffe0ff */
[----:B------:R-:W-:Y:S05]  /*1320*/  @P0 BRA `(.L_x_8) ;  /* 0xffffffec00780947 */ /* 0x000fea000383ffff */
.L_x_1:
[----:B------:R-:W0:Y:S01]  /*1330*/  LDC.64 R4, c[0x0][0x388] ;  /* 0x0000e200ff047b82 */ /* 0x000e220000000a00 */
[----:B------:R-:W1:Y:S02]  /*1340*/  LDCU UR5, c[0x0][0x390] ;  /* 0x00007200ff0577ac */ /* 0x000e640008000800 */
[----:B-1----:R-:W-:-:S04]  /*1350*/  IMAD R3, R3, UR5, R0 ;  /* 0x0000000503037c24 */ /* 0x002fc8000f8e0200 */
[----:B0-----:R-:W-:-:S05]  /*1360*/  IMAD.WIDE R4, R3, 0x4, R4 ;  /* 0x0000000403047825 */ /* 0x001fca00078e0204 */
[----:B------:R-:W-:Y:S01]  /*1370*/  STG.E desc[UR6][R4.64], R2 ;  /* 0x0000000204007986 */ /* 0x000fe2000c101906 */
[----:B------:R-:W-:Y:S05]  /*1380*/  EXIT ;  /* 0x000000000000794d */ /* 0x000fea0003800000 */
.L_x_9:
        /* <DEDUP_REMOVED lines=15> */
.L_x_11:


//--------------------- .nv.shared.reserved.0     --------------------------
	.section	.nv.shared.reserved.0,"aw",@nobits
	.weak		__nv_reservedSMEM_offset_0_alias
	.size		__nv_reservedSMEM_offset_0_alias, 0, 64
	.other		__nv_reservedSMEM_offset_0_alias,@"STO_CUDA_RESERVED_SHARED STV_DEFAULT"
__nv_reservedSMEM_offset_0_alias:
	.zero		0
	.zero		64


//--------------------- .nv.constant0._Z30conv_2d_constant_filter_kernelPKfPfii --------------------------
	.section	.nv.constant0._Z30conv_2d_constant_filter_kernelPKfPfii,"a",@progbits
	.sectionflags	@""
	.align	4
.nv.constant0._Z30conv_2d_constant_filter_kernelPKfPfii:
	.zero		920


//--------------------- .nv.constant0._Z20conv_2d_basic_kernelPKfPfiiS0_i --------------------------
	.section	.nv.constant0._Z20conv_2d_basic_kernelPKfPfiiS0_i,"a",@progbits
	.sectionflags	@""
	.align	4
.nv.constant0._Z20conv_2d_basic_kernelPKfPfiiS0_i:
	.zero		932


//--------------------- SYMBOLS --------------------------

	.type		.nv.reservedSmem.offset0,@object
	.size		.nv.reservedSmem.offset0,0x4
